	.target	sm_103a

	.elftype	@"ET_EXEC"


//--------------------- .note.nv.tkinfo           --------------------------
	.section	.note.nv.tkinfo,"",@"SHT_NOTE"
	.sectionflags	@"SHF_NOTE_NV_TKINFO"
	.tkinfo
        /*0018*/ 	.word	0x00000002
        /*0030*/ 	.string	""
        /*0030*/ 	.string	"ptxas"
        /*0030*/ 	.string	"Cuda compilation tools, release 13.0, V13.0.88"
        /*0030*/ 	.string	"Build cuda_13.0.r13.0/compiler.36424714_0"
        /*0030*/ 	.string	"-arch sm_103a -m 64 "



//--------------------- .note.nv.cuinfo           --------------------------
	.section	.note.nv.cuinfo,"",@"SHT_NOTE"
	.sectionflags	@"SHF_NOTE_NV_CUINFO"
        /*0018*/ 	.short	0x0002
        /*001a*/ 	.short	0x0067
        /*001c*/ 	.short	0x0082
	.zero		2


//--------------------- .nv.info                  --------------------------
	.section	.nv.info,"",@"SHT_CUDA_INFO"
	.align	4


	//----- nvinfo : EIATTR_REGCOUNT
	.align		4
        /*0000*/ 	.byte	0x04, 0x2f
        /*0002*/ 	.short	(.L_12 - .L_11)
	.align		4
.L_11:
        /*0004*/ 	.word	index@(_ZN7cutlass13device_kernelIN5flash11enable_sm90INS1_16FlashAttnFwdSm90INS1_25CollectiveMainloopFwdSm90ILi2EN4cute5tupleIJNS5_1CILi1EEES8_S8_EEENS6_IJNS7_ILi128EEENS7_ILi96EEENS7_ILi64EEEEEELi256ENS_10bfloat16_tEfNS_4arch4Sm90ELb1ELb0ELb0ELb1ELb0ELb1ELb1ELb1ELb0ELb1ELb1ELb0EEENS1_21CollectiveEpilogueFwdINS6_IJSA_NS7_ILi256EEESB_EEES9_SE_SG_Li256ELb1ELb1ELb1ELb0EEENS1_36VarlenDynamicPersistentTileSchedulerILi128ELi96ELi256ELi128ELb1ELb1ELb1ELb1ELb1ELb1EEEEEEEEEvNT_6ParamsE)
        /*0008*/ 	.word	0x00000004


	//----- nvinfo : EIATTR_FRAME_SIZE
	.align		4
.L_12:
        /*000c*/ 	.byte	0x04, 0x11
        /*000e*/ 	.short	(.L_14 - .L_13)
	.align		4
.L_13:
        /*0010*/ 	.word	index@(_ZN7cutlass13device_kernelIN5flash11enable_sm90INS1_16FlashAttnFwdSm90INS1_25CollectiveMainloopFwdSm90ILi2EN4cute5tupleIJNS5_1CILi1EEES8_S8_EEENS6_IJNS7_ILi128EEENS7_ILi96EEENS7_ILi64EEEEEELi256ENS_10bfloat16_tEfNS_4arch4Sm90ELb1ELb0ELb0ELb1ELb0ELb1ELb1ELb1ELb0ELb1ELb1ELb0EEENS1_21CollectiveEpilogueFwdINS6_IJSA_NS7_ILi256EEESB_EEES9_SE_SG_Li256ELb1ELb1ELb1ELb0EEENS1_36VarlenDynamicPersistentTileSchedulerILi128ELi96ELi256ELi128ELb1ELb1ELb1ELb1ELb1ELb1EEEEEEEEEvNT_6ParamsE)
        /*0014*/ 	.word	0x00000000


	//----- nvinfo : EIATTR_REGCOUNT
	.align		4
.L_14:
        /*0018*/ 	.byte	0x04, 0x2f
        /*001a*/ 	.short	(.L_16 - .L_15)
	.align		4
.L_15:
        /*001c*/ 	.word	index@(_ZN7cutlass13device_kernelIN5flash11enable_sm90INS1_16FlashAttnFwdSm90INS1_25CollectiveMainloopFwdSm90ILi2EN4cute5tupleIJNS5_1CILi1EEES8_S8_EEENS6_IJNS7_ILi128EEENS7_ILi96EEENS7_ILi64EEEEEELi256ENS_10bfloat16_tEfNS_4arch4Sm90ELb1ELb0ELb0ELb1ELb0ELb0ELb1ELb1ELb0ELb1ELb1ELb0EEENS1_21CollectiveEpilogueFwdINS6_IJSA_NS7_ILi256EEESB_EEES9_SE_SG_Li256ELb1ELb1ELb1ELb0EEENS1_36VarlenDynamicPersistentTileSchedulerILi128ELi96ELi256ELi128ELb1ELb1ELb1ELb1ELb1ELb1EEEEEEEEEvNT_6ParamsE)
        /*0020*/ 	.word	0x00000004


	//----- nvinfo : EIATTR_FRAME_SIZE
	.align		4
.L_16:
        /*0024*/ 	.byte	0x04, 0x11
        /*0026*/ 	.short	(.L_18 - .L_17)
	.align		4
.L_17:
        /*0028*/ 	.word	index@(_ZN7cutlass13device_kernelIN5flash11enable_sm90INS1_16FlashAttnFwdSm90INS1_25CollectiveMainloopFwdSm90ILi2EN4cute5tupleIJNS5_1CILi1EEES8_S8_EEENS6_IJNS7_ILi128EEENS7_ILi96EEENS7_ILi64EEEEEELi256ENS_10bfloat16_tEfNS_4arch4Sm90ELb1ELb0ELb0ELb1ELb0ELb0ELb1ELb1ELb0ELb1ELb1ELb0EEENS1_21CollectiveEpilogueFwdINS6_IJSA_NS7_ILi256EEESB_EEES9_SE_SG_Li256ELb1ELb1ELb1ELb0EEENS1_36VarlenDynamicPersistentTileSchedulerILi128ELi96ELi256ELi128ELb1ELb1ELb1ELb1ELb1ELb1EEEEEEEEEvNT_6ParamsE)
        /*002c*/ 	.word	0x00000000


	//----- nvinfo : EIATTR_REGCOUNT
	.align		4
.L_18:
        /*0030*/ 	.byte	0x04, 0x2f
        /*0032*/ 	.short	(.L_20 - .L_19)
	.align		4
.L_19:
        /*0034*/ 	.word	index@(_ZN7cutlass13device_kernelIN5flash11enable_sm90INS1_16FlashAttnFwdSm90INS1_25CollectiveMainloopFwdSm90ILi2EN4cute5tupleIJNS5_1CILi1EEES8_S8_EEENS6_IJNS7_ILi128EEENS7_ILi96EEENS7_ILi64EEEEEELi256ENS_10bfloat16_tEfNS_4arch4Sm90ELb1ELb0ELb0ELb1ELb0ELb1ELb0ELb1ELb0ELb1ELb1ELb0EEENS1_21CollectiveEpilogueFwdINS6_IJSA_NS7_ILi256EEESB_EEES9_SE_SG_Li256ELb1ELb1ELb1ELb0EEENS1_36VarlenDynamicPersistentTileSchedulerILi128ELi96ELi256ELi128ELb1ELb1ELb1ELb1ELb1ELb1EEEEEEEEEvNT_6ParamsE)
        /*0038*/ 	.word	0x00000004


	//----- nvinfo : EIATTR_FRAME_SIZE
	.align		4
.L_20:
        /*003c*/ 	.byte	0x04, 0x11
        /*003e*/ 	.short	(.L_22 - .L_21)
	.align		4
.L_21:
        /*0040*/ 	.word	index@(_ZN7cutlass13device_kernelIN5flash11enable_sm90INS1_16FlashAttnFwdSm90INS1_25CollectiveMainloopFwdSm90ILi2EN4cute5tupleIJNS5_1CILi1EEES8_S8_EEENS6_IJNS7_ILi128EEENS7_ILi96EEENS7_ILi64EEEEEELi256ENS_10bfloat16_tEfNS_4arch4Sm90ELb1ELb0ELb0ELb1ELb0ELb1ELb0ELb1ELb0ELb1ELb1ELb0EEENS1_21CollectiveEpilogueFwdINS6_IJSA_NS7_ILi256EEESB_EEES9_SE_SG_Li256ELb1ELb1ELb1ELb0EEENS1_36VarlenDynamicPersistentTileSchedulerILi128ELi96ELi256ELi128ELb1ELb1ELb1ELb1ELb1ELb1EEEEEEEEEvNT_6ParamsE)
        /*0044*/ 	.word	0x00000000


	//----- nvinfo : EIATTR_REGCOUNT
	.align		4
.L_22:
        /*0048*/ 	.byte	0x04, 0x2f
        /*004a*/ 	.short	(.L_24 - .L_23)
	.align		4
.L_23:
        /*004c*/ 	.word	index@(_ZN7cutlass13device_kernelIN5flash11enable_sm90INS1_16FlashAttnFwdSm90INS1_25CollectiveMainloopFwdSm90ILi2EN4cute5tupleIJNS5_1CILi1EEES8_S8_EEENS6_IJNS7_ILi128EEENS7_ILi96EEENS7_ILi64EEEEEELi256ENS_10bfloat16_tEfNS_4arch4Sm90ELb1ELb0ELb0ELb1ELb0ELb0ELb0ELb1ELb0ELb1ELb1ELb0EEENS1_21CollectiveEpilogueFwdINS6_IJSA_NS7_ILi256EEESB_EEES9_SE_SG_Li256ELb1ELb1ELb1ELb0EEENS1_36VarlenDynamicPersistentTileSchedulerILi128ELi96ELi256ELi128ELb1ELb1ELb1ELb1ELb1ELb1EEEEEEEEEvNT_6ParamsE)
        /*0050*/ 	.word	0x00000004


	//----- nvinfo : EIATTR_FRAME_SIZE
	.align		4
.L_24:
        /*0054*/ 	.byte	0x04, 0x11
        /*0056*/ 	.short	(.L_26 - .L_25)
	.align		4
.L_25:
        /*0058*/ 	.word	index@(_ZN7cutlass13device_kernelIN5flash11enable_sm90INS1_16FlashAttnFwdSm90INS1_25CollectiveMainloopFwdSm90ILi2EN4cute5tupleIJNS5_1CILi1EEES8_S8_EEENS6_IJNS7_ILi128EEENS7_ILi96EEENS7_ILi64EEEEEELi256ENS_10bfloat16_tEfNS_4arch4Sm90ELb1ELb0ELb0ELb1ELb0ELb0ELb0ELb1ELb0ELb1ELb1ELb0EEENS1_21CollectiveEpilogueFwdINS6_IJSA_NS7_ILi256EEESB_EEES9_SE_SG_Li256ELb1ELb1ELb1ELb0EEENS1_36VarlenDynamicPersistentTileSchedulerILi128ELi96ELi256ELi128ELb1ELb1ELb1ELb1ELb1ELb1EEEEEEEEEvNT_6ParamsE)
        /*005c*/ 	.word	0x00000000


	//----- nvinfo : EIATTR_REGCOUNT
	.align		4
.L_26:
        /*0060*/ 	.byte	0x04, 0x2f
        /*0062*/ 	.short	(.L_28 - .L_27)
	.align		4
.L_27:
        /*0064*/ 	.word	index@(_ZN7cutlass13device_kernelIN5flash11enable_sm90INS1_16FlashAttnFwdSm90INS1_25CollectiveMainloopFwdSm90ILi2EN4cute5tupleIJNS5_1CILi1EEES8_S8_EEENS6_IJNS7_ILi128EEENS7_ILi96EEENS7_ILi64EEEEEELi256ENS_10bfloat16_tEfNS_4arch4Sm90ELb1ELb0ELb0ELb0ELb0ELb0ELb1ELb1ELb0ELb1ELb1ELb0EEENS1_21CollectiveEpilogueFwdINS6_IJSA_NS7_ILi256EEESB_EEES9_SE_SG_Li256ELb0ELb1ELb1ELb0EEENS1_19SingleTileSchedulerILb0ELb1ELb1ELi128EEEEEEEEEvNT_6ParamsE)
        /*0068*/ 	.word	0x00000004


	//----- nvinfo : EIATTR_FRAME_SIZE
	.align		4
.L_28:
        /*006c*/ 	.byte	0x04, 0x11
        /*006e*/ 	.short	(.L_30 - .L_29)
	.align		4
.L_29:
        /*0070*/ 	.word	index@(_ZN7cutlass13device_kernelIN5flash11enable_sm90INS1_16FlashAttnFwdSm90INS1_25CollectiveMainloopFwdSm90ILi2EN4cute5tupleIJNS5_1CILi1EEES8_S8_EEENS6_IJNS7_ILi128EEENS7_ILi96EEENS7_ILi64EEEEEELi256ENS_10bfloat16_tEfNS_4arch4Sm90ELb1ELb0ELb0ELb0ELb0ELb0ELb1ELb1ELb0ELb1ELb1ELb0EEENS1_21CollectiveEpilogueFwdINS6_IJSA_NS7_ILi256EEESB_EEES9_SE_SG_Li256ELb0ELb1ELb1ELb0EEENS1_19SingleTileSchedulerILb0ELb1ELb1ELi128EEEEEEEEEvNT_6ParamsE)
        /*0074*/ 	.word	0x00000000


	//----- nvinfo : EIATTR_REGCOUNT
	.align		4
.L_30:
        /*0078*/ 	.byte	0x04, 0x2f
        /*007a*/ 	.short	(.L_32 - .L_31)
	.align		4
.L_31:
        /*007c*/ 	.word	index@(_ZN7cutlass13device_kernelIN5flash11enable_sm90INS1_16FlashAttnFwdSm90INS1_25CollectiveMainloopFwdSm90ILi2EN4cute5tupleIJNS5_1CILi1EEES8_S8_EEENS6_IJNS7_ILi128EEENS7_ILi96EEENS7_ILi64EEEEEELi256ENS_10bfloat16_tEfNS_4arch4Sm90ELb1ELb0ELb0ELb0ELb0ELb0ELb0ELb1ELb0ELb1ELb1ELb0EEENS1_21CollectiveEpilogueFwdINS6_IJSA_NS7_ILi256EEESB_EEES9_SE_SG_Li256ELb0ELb1ELb1ELb0EEENS1_19SingleTileSchedulerILb0ELb1ELb1ELi128EEEEEEEEEvNT_6ParamsE)
        /*0080*/ 	.word	0x00000004


	//----- nvinfo : EIATTR_FRAME_SIZE
	.align		4
.L_32:
        /*0084*/ 	.byte	0x04, 0x11
        /*0086*/ 	.short	(.L_34 - .L_33)
	.align		4
.L_33:
        /*0088*/ 	.word	index@(_ZN7cutlass13device_kernelIN5flash11enable_sm90INS1_16FlashAttnFwdSm90INS1_25CollectiveMainloopFwdSm90ILi2EN4cute5tupleIJNS5_1CILi1EEES8_S8_EEENS6_IJNS7_ILi128EEENS7_ILi96EEENS7_ILi64EEEEEELi256ENS_10bfloat16_tEfNS_4arch4Sm90ELb1ELb0ELb0ELb0ELb0ELb0ELb0ELb1ELb0ELb1ELb1ELb0EEENS1_21CollectiveEpilogueFwdINS6_IJSA_NS7_ILi256EEESB_EEES9_SE_SG_Li256ELb0ELb1ELb1ELb0EEENS1_19SingleTileSchedulerILb0ELb1ELb1ELi128EEEEEEEEEvNT_6ParamsE)
        /*008c*/ 	.word	0x00000000


	//----- nvinfo : EIATTR_REGCOUNT
	.align		4
.L_34:
        /*0090*/ 	.byte	0x04, 0x2f
        /*0092*/ 	.short	(.L_36 - .L_35)
	.align		4
.L_35:
        /*0094*/ 	.word	index@(_ZN7cutlass13device_kernelIN5flash11enable_sm90INS1_16FlashAttnFwdSm90INS1_25CollectiveMainloopFwdSm90ILi2EN4cute5tupleIJNS5_1CILi1EEES8_S8_EEENS6_IJNS7_ILi128EEENS7_ILi96EEENS7_ILi64EEEEEELi256ENS_10bfloat16_tEfNS_4arch4Sm90ELb0ELb1ELb0ELb1ELb0ELb1ELb1ELb1ELb0ELb1ELb1ELb0EEENS1_21CollectiveEpilogueFwdINS6_IJSA_NS7_ILi256EEESB_EEES9_SE_SG_Li256ELb1ELb1ELb1ELb0EEENS1_36VarlenDynamicPersistentTileSchedulerILi128ELi96ELi256ELi128ELb1ELb1ELb1ELb1ELb0ELb1EEEEEEEEEvNT_6ParamsE)
        /*0098*/ 	.word	0x00000004


	//----- nvinfo : EIATTR_FRAME_SIZE
	.align		4
.L_36:
        /*009c*/ 	.byte	0x04, 0x11
        /*009e*/ 	.short	(.L_38 - .L_37)
	.align		4
.L_37:
        /*00a0*/ 	.word	index@(_ZN7cutlass13device_kernelIN5flash11enable_sm90INS1_16FlashAttnFwdSm90INS1_25CollectiveMainloopFwdSm90ILi2EN4cute5tupleIJNS5_1CILi1EEES8_S8_EEENS6_IJNS7_ILi128EEENS7_ILi96EEENS7_ILi64EEEEEELi256ENS_10bfloat16_tEfNS_4arch4Sm90ELb0ELb1ELb0ELb1ELb0ELb1ELb1ELb1ELb0ELb1ELb1ELb0EEENS1_21CollectiveEpilogueFwdINS6_IJSA_NS7_ILi256EEESB_EEES9_SE_SG_Li256ELb1ELb1ELb1ELb0EEENS1_36VarlenDynamicPersistentTileSchedulerILi128ELi96ELi256ELi128ELb1ELb1ELb1ELb1ELb0ELb1EEEEEEEEEvNT_6ParamsE)
        /*00a4*/ 	.word	0x00000000


	//----- nvinfo : EIATTR_REGCOUNT
	.align		4
.L_38:
        /*00a8*/ 	.byte	0x04, 0x2f
        /*00aa*/ 	.short	(.L_40 - .L_39)
	.align		4
.L_39:
        /*00ac*/ 	.word	index@(_ZN7cutlass13device_kernelIN5flash11enable_sm90INS1_16FlashAttnFwdSm90INS1_25CollectiveMainloopFwdSm90ILi2EN4cute5tupleIJNS5_1CILi1EEES8_S8_EEENS6_IJNS7_ILi128EEENS7_ILi96EEENS7_ILi64EEEEEELi256ENS_10bfloat16_tEfNS_4arch4Sm90ELb0ELb1ELb0ELb1ELb0ELb0ELb1ELb1ELb0ELb1ELb1ELb0EEENS1_21CollectiveEpilogueFwdINS6_IJSA_NS7_ILi256EEESB_EEES9_SE_SG_Li256ELb1ELb1ELb1ELb0EEENS1_36VarlenDynamicPersistentTileSchedulerILi128ELi96ELi256ELi128ELb1ELb1ELb1ELb1ELb0ELb1EEEEEEEEEvNT_6ParamsE)
        /*00b0*/ 	.word	0x00000004


	//----- nvinfo : EIATTR_FRAME_SIZE
	.align		4
.L_40:
        /*00b4*/ 	.byte	0x04, 0x11
        /*00b6*/ 	.short	(.L_42 - .L_41)
	.align		4
.L_41:
        /*00b8*/ 	.word	index@(_ZN7cutlass13device_kernelIN5flash11enable_sm90INS1_16FlashAttnFwdSm90INS1_25CollectiveMainloopFwdSm90ILi2EN4cute5tupleIJNS5_1CILi1EEES8_S8_EEENS6_IJNS7_ILi128EEENS7_ILi96EEENS7_ILi64EEEEEELi256ENS_10bfloat16_tEfNS_4arch4Sm90ELb0ELb1ELb0ELb1ELb0ELb0ELb1ELb1ELb0ELb1ELb1ELb0EEENS1_21CollectiveEpilogueFwdINS6_IJSA_NS7_ILi256EEESB_EEES9_SE_SG_Li256ELb1ELb1ELb1ELb0EEENS1_36VarlenDynamicPersistentTileSchedulerILi128ELi96ELi256ELi128ELb1ELb1ELb1ELb1ELb0ELb1EEEEEEEEEvNT_6ParamsE)
        /*00bc*/ 	.word	0x00000000


	//----- nvinfo : EIATTR_REGCOUNT
	.align		4
.L_42:
        /*00c0*/ 	.byte	0x04, 0x2f
        /*00c2*/ 	.short	(.L_44 - .L_43)
	.align		4
.L_43:
        /*00c4*/ 	.word	index@(_ZN7cutlass13device_kernelIN5flash11enable_sm90INS1_16FlashAttnFwdSm90INS1_25CollectiveMainloopFwdSm90ILi2EN4cute5tupleIJNS5_1CILi1EEES8_S8_EEENS6_IJNS7_ILi128EEENS7_ILi96EEENS7_ILi64EEEEEELi256ENS_10bfloat16_tEfNS_4arch4Sm90ELb0ELb1ELb0ELb1ELb0ELb1ELb0ELb1ELb0ELb1ELb1ELb0EEENS1_21CollectiveEpilogueFwdINS6_IJSA_NS7_ILi256EEESB_EEES9_SE_SG_Li256ELb1ELb1ELb1ELb0EEENS1_36VarlenDynamicPersistentTileSchedulerILi128ELi96ELi256ELi128ELb1ELb1ELb1ELb1ELb0ELb1EEEEEEEEEvNT_6ParamsE)
        /*00c8*/ 	.word	0x00000004


	//----- nvinfo : EIATTR_FRAME_SIZE
	.align		4
.L_44:
        /*00cc*/ 	.byte	0x04, 0x11
        /*00ce*/ 	.short	(.L_46 - .L_45)
	.align		4
.L_45:
        /*00d0*/ 	.word	index@(_ZN7cutlass13device_kernelIN5flash11enable_sm90INS1_16FlashAttnFwdSm90INS1_25CollectiveMainloopFwdSm90ILi2EN4cute5tupleIJNS5_1CILi1EEES8_S8_EEENS6_IJNS7_ILi128EEENS7_ILi96EEENS7_ILi64EEEEEELi256ENS_10bfloat16_tEfNS_4arch4Sm90ELb0ELb1ELb0ELb1ELb0ELb1ELb0ELb1ELb0ELb1ELb1ELb0EEENS1_21CollectiveEpilogueFwdINS6_IJSA_NS7_ILi256EEESB_EEES9_SE_SG_Li256ELb1ELb1ELb1ELb0EEENS1_36VarlenDynamicPersistentTileSchedulerILi128ELi96ELi256ELi128ELb1ELb1ELb1ELb1ELb0ELb1EEEEEEEEEvNT_6ParamsE)
        /*00d4*/ 	.word	0x00000000


	//----- nvinfo : EIATTR_REGCOUNT
	.align		4
.L_46:
        /*00d8*/ 	.byte	0x04, 0x2f
        /*00da*/ 	.short	(.L_48 - .L_47)
	.align		4
.L_47:
        /*00dc*/ 	.word	index@(_ZN7cutlass13device_kernelIN5flash11enable_sm90INS1_16FlashAttnFwdSm90INS1_25CollectiveMainloopFwdSm90ILi2EN4cute5tupleIJNS5_1CILi1EEES8_S8_EEENS6_IJNS7_ILi128EEENS7_ILi96EEENS7_ILi64EEEEEELi256ENS_10bfloat16_tEfNS_4arch4Sm90ELb0ELb1ELb0ELb1ELb0ELb0ELb0ELb1ELb0ELb1ELb1ELb0EEENS1_21CollectiveEpilogueFwdINS6_IJSA_NS7_ILi256EEESB_EEES9_SE_SG_Li256ELb1ELb1ELb1ELb0EEENS1_36VarlenDynamicPersistentTileSchedulerILi128ELi96ELi256ELi128ELb1ELb1ELb1ELb1ELb0ELb1EEEEEEEEEvNT_6ParamsE)
        /*00e0*/ 	.word	0x00000004


	//----- nvinfo : EIATTR_FRAME_SIZE
	.align		4
.L_48:
        /*00e4*/ 	.byte	0x04, 0x11
        /*00e6*/ 	.short	(.L_50 - .L_49)
	.align		4
.L_49:
        /*00e8*/ 	.word	index@(_ZN7cutlass13device_kernelIN5flash11enable_sm90INS1_16FlashAttnFwdSm90INS1_25CollectiveMainloopFwdSm90ILi2EN4cute5tupleIJNS5_1CILi1EEES8_S8_EEENS6_IJNS7_ILi128EEENS7_ILi96EEENS7_ILi64EEEEEELi256ENS_10bfloat16_tEfNS_4arch4Sm90ELb0ELb1ELb0ELb1ELb0ELb0ELb0ELb1ELb0ELb1ELb1ELb0EEENS1_21CollectiveEpilogueFwdINS6_IJSA_NS7_ILi256EEESB_EEES9_SE_SG_Li256ELb1ELb1ELb1ELb0EEENS1_36VarlenDynamicPersistentTileSchedulerILi128ELi96ELi256ELi128ELb1ELb1ELb1ELb1ELb0ELb1EEEEEEEEEvNT_6ParamsE)
        /*00ec*/ 	.word	0x00000000


	//----- nvinfo : EIATTR_REGCOUNT
	.align		4
.L_50:
        /*00f0*/ 	.byte	0x04, 0x2f
        /*00f2*/ 	.short	(.L_52 - .L_51)
	.align		4
.L_51:
        /*00f4*/ 	.word	index@(_ZN7cutlass13device_kernelIN5flash11enable_sm90INS1_16FlashAttnFwdSm90INS1_25CollectiveMainloopFwdSm90ILi2EN4cute5tupleIJNS5_1CILi1EEES8_S8_EEENS6_IJNS7_ILi128EEENS7_ILi96EEENS7_ILi64EEEEEELi256ENS_10bfloat16_tEfNS_4arch4Sm90ELb0ELb1ELb0ELb0ELb0ELb0ELb1ELb1ELb0ELb1ELb1ELb0EEENS1_21CollectiveEpilogueFwdINS6_IJSA_NS7_ILi256EEESB_EEES9_SE_SG_Li256ELb0ELb1ELb1ELb0EEENS1_19SingleTileSchedulerILb0ELb1ELb1ELi128EEEEEEEEEvNT_6ParamsE)
        /*00f8*/ 	.word	0x00000004


	//----- nvinfo : EIATTR_FRAME_SIZE
	.align		4
.L_52:
        /*00fc*/ 	.byte	0x04, 0x11
        /*00fe*/ 	.short	(.L_54 - .L_53)
	.align		4
.L_53:
        /*0100*/ 	.word	index@(_ZN7cutlass13device_kernelIN5flash11enable_sm90INS1_16FlashAttnFwdSm90INS1_25CollectiveMainloopFwdSm90ILi2EN4cute5tupleIJNS5_1CILi1EEES8_S8_EEENS6_IJNS7_ILi128EEENS7_ILi96EEENS7_ILi64EEEEEELi256ENS_10bfloat16_tEfNS_4arch4Sm90ELb0ELb1ELb0ELb0ELb0ELb0ELb1ELb1ELb0ELb1ELb1ELb0EEENS1_21CollectiveEpilogueFwdINS6_IJSA_NS7_ILi256EEESB_EEES9_SE_SG_Li256ELb0ELb1ELb1ELb0EEENS1_19SingleTileSchedulerILb0ELb1ELb1ELi128EEEEEEEEEvNT_6ParamsE)
        /*0104*/ 	.word	0x00000000


	//----- nvinfo : EIATTR_REGCOUNT
	.align		4
.L_54:
        /*0108*/ 	.byte	0x04, 0x2f
        /*010a*/ 	.short	(.L_56 - .L_55)
	.align		4
.L_55:
        /*010c*/ 	.word	index@(_ZN7cutlass13device_kernelIN5flash11enable_sm90INS1_16FlashAttnFwdSm90INS1_25CollectiveMainloopFwdSm90ILi2EN4cute5tupleIJNS5_1CILi1EEES8_S8_EEENS6_IJNS7_ILi128EEENS7_ILi96EEENS7_ILi64EEEEEELi256ENS_10bfloat16_tEfNS_4arch4Sm90ELb0ELb1ELb0ELb0ELb0ELb0ELb0ELb1ELb0ELb1ELb1ELb0EEENS1_21CollectiveEpilogueFwdINS6_IJSA_NS7_ILi256EEESB_EEES9_SE_SG_Li256ELb0ELb1ELb1ELb0EEENS1_19SingleTileSchedulerILb0ELb1ELb1ELi128EEEEEEEEEvNT_6ParamsE)
        /*0110*/ 	.word	0x00000004


	//----- nvinfo : EIATTR_FRAME_SIZE
	.align		4
.L_56:
        /*0114*/ 	.byte	0x04, 0x11
        /*0116*/ 	.short	(.L_58 - .L_57)
	.align		4
.L_57:
        /*0118*/ 	.word	index@(_ZN7cutlass13device_kernelIN5flash11enable_sm90INS1_16FlashAttnFwdSm90INS1_25CollectiveMainloopFwdSm90ILi2EN4cute5tupleIJNS5_1CILi1EEES8_S8_EEENS6_IJNS7_ILi128EEENS7_ILi96EEENS7_ILi64EEEEEELi256ENS_10bfloat16_tEfNS_4arch4Sm90ELb0ELb1ELb0ELb0ELb0ELb0ELb0ELb1ELb0ELb1ELb1ELb0EEENS1_21CollectiveEpilogueFwdINS6_IJSA_NS7_ILi256EEESB_EEES9_SE_SG_Li256ELb0ELb1ELb1ELb0EEENS1_19SingleTileSchedulerILb0ELb1ELb1ELi128EEEEEEEEEvNT_6ParamsE)
        /*011c*/ 	.word	0x00000000


	//----- nvinfo : EIATTR_REGCOUNT
	.align		4
.L_58:
        /*0120*/ 	.byte	0x04, 0x2f
        /*0122*/ 	.short	(.L_60 - .L_59)
	.align		4
.L_59:
        /*0124*/ 	.word	index@(_ZN7cutlass13device_kernelIN5flash11enable_sm90INS1_16FlashAttnFwdSm90INS1_25CollectiveMainloopFwdSm90ILi2EN4cute5tupleIJNS5_1CILi1EEES8_S8_EEENS6_IJNS7_ILi128EEENS7_ILi96EEENS7_ILi64EEEEEELi256ENS_10bfloat16_tEfNS_4arch4Sm90ELb0ELb0ELb0ELb1ELb0ELb1ELb1ELb1ELb0ELb1ELb1ELb0EEENS1_21CollectiveEpilogueFwdINS6_IJSA_NS7_ILi256EEESB_EEES9_SE_SG_Li256ELb1ELb1ELb1ELb0EEENS1_36VarlenDynamicPersistentTileSchedulerILi128ELi96ELi256ELi128ELb1ELb1ELb1ELb0ELb1ELb1EEEEEEEEEvNT_6ParamsE)
        /*0128*/ 	.word	0x00000004


	//----- nvinfo : EIATTR_FRAME_SIZE
	.align		4
.L_60:
        /*012c*/ 	.byte	0x04, 0x11
        /*012e*/ 	.short	(.L_62 - .L_61)
	.align		4
.L_61:
        /*0130*/ 	.word	index@(_ZN7cutlass13device_kernelIN5flash11enable_sm90INS1_16FlashAttnFwdSm90INS1_25CollectiveMainloopFwdSm90ILi2EN4cute5tupleIJNS5_1CILi1EEES8_S8_EEENS6_IJNS7_ILi128EEENS7_ILi96EEENS7_ILi64EEEEEELi256ENS_10bfloat16_tEfNS_4arch4Sm90ELb0ELb0ELb0ELb1ELb0ELb1ELb1ELb1ELb0ELb1ELb1ELb0EEENS1_21CollectiveEpilogueFwdINS6_IJSA_NS7_ILi256EEESB_EEES9_SE_SG_Li256ELb1ELb1ELb1ELb0EEENS1_36VarlenDynamicPersistentTileSchedulerILi128ELi96ELi256ELi128ELb1ELb1ELb1ELb0ELb1ELb1EEEEEEEEEvNT_6ParamsE)
        /*0134*/ 	.word	0x00000000


	//----- nvinfo : EIATTR_REGCOUNT
	.align		4
.L_62:
        /*0138*/ 	.byte	0x04, 0x2f
        /*013a*/ 	.short	(.L_64 - .L_63)
	.align		4
.L_63:
        /*013c*/ 	.word	index@(_ZN7cutlass13device_kernelIN5flash11enable_sm90INS1_16FlashAttnFwdSm90INS1_25CollectiveMainloopFwdSm90ILi2EN4cute5tupleIJNS5_1CILi1EEES8_S8_EEENS6_IJNS7_ILi128EEENS7_ILi96EEENS7_ILi64EEEEEELi256ENS_10bfloat16_tEfNS_4arch4Sm90ELb0ELb0ELb0ELb1ELb0ELb0ELb1ELb1ELb0ELb1ELb1ELb0EEENS1_21CollectiveEpilogueFwdINS6_IJSA_NS7_ILi256EEESB_EEES9_SE_SG_Li256ELb1ELb1ELb1ELb0EEENS1_36VarlenDynamicPersistentTileSchedulerILi128ELi96ELi256ELi128ELb1ELb1ELb1ELb0ELb1ELb1EEEEEEEEEvNT_6ParamsE)
        /*0140*/ 	.word	0x00000004


	//----- nvinfo : EIATTR_FRAME_SIZE
	.align		4
.L_64:
        /*0144*/ 	.byte	0x04, 0x11
        /*0146*/ 	.short	(.L_66 - .L_65)
	.align		4
.L_65:
        /*0148*/ 	.word	index@(_ZN7cutlass13device_kernelIN5flash11enable_sm90INS1_16FlashAttnFwdSm90INS1_25CollectiveMainloopFwdSm90ILi2EN4cute5tupleIJNS5_1CILi1EEES8_S8_EEENS6_IJNS7_ILi128EEENS7_ILi96EEENS7_ILi64EEEEEELi256ENS_10bfloat16_tEfNS_4arch4Sm90ELb0ELb0ELb0ELb1ELb0ELb0ELb1ELb1ELb0ELb1ELb1ELb0EEENS1_21CollectiveEpilogueFwdINS6_IJSA_NS7_ILi256EEESB_EEES9_SE_SG_Li256ELb1ELb1ELb1ELb0EEENS1_36VarlenDynamicPersistentTileSchedulerILi128ELi96ELi256ELi128ELb1ELb1ELb1ELb0ELb1ELb1EEEEEEEEEvNT_6ParamsE)
        /*014c*/ 	.word	0x00000000


	//----- nvinfo : EIATTR_REGCOUNT
	.align		4
.L_66:
        /*0150*/ 	.byte	0x04, 0x2f
        /*0152*/ 	.short	(.L_68 - .L_67)
	.align		4
.L_67:
        /*0154*/ 	.word	index@(_ZN7cutlass13device_kernelIN5flash11enable_sm90INS1_16FlashAttnFwdSm90INS1_25CollectiveMainloopFwdSm90ILi2EN4cute5tupleIJNS5_1CILi1EEES8_S8_EEENS6_IJNS7_ILi128EEENS7_ILi96EEENS7_ILi64EEEEEELi256ENS_10bfloat16_tEfNS_4arch4Sm90ELb0ELb0ELb0ELb1ELb0ELb1ELb0ELb1ELb0ELb1ELb1ELb0EEENS1_21CollectiveEpilogueFwdINS6_IJSA_NS7_ILi256EEESB_EEES9_SE_SG_Li256ELb1ELb1ELb1ELb0EEENS1_36VarlenDynamicPersistentTileSchedulerILi128ELi96ELi256ELi128ELb1ELb1ELb1ELb0ELb1ELb1EEEEEEEEEvNT_6ParamsE)
        /*0158*/ 	.word	0x00000004


	//----- nvinfo : EIATTR_FRAME_SIZE
	.align		4
.L_68:
        /*015c*/ 	.byte	0x04, 0x11
        /*015e*/ 	.short	(.L_70 - .L_69)
	.align		4
.L_69:
        /*0160*/ 	.word	index@(_ZN7cutlass13device_kernelIN5flash11enable_sm90INS1_16FlashAttnFwdSm90INS1_25CollectiveMainloopFwdSm90ILi2EN4cute5tupleIJNS5_1CILi1EEES8_S8_EEENS6_IJNS7_ILi128EEENS7_ILi96EEENS7_ILi64EEEEEELi256ENS_10bfloat16_tEfNS_4arch4Sm90ELb0ELb0ELb0ELb1ELb0ELb1ELb0ELb1ELb0ELb1ELb1ELb0EEENS1_21CollectiveEpilogueFwdINS6_IJSA_NS7_ILi256EEESB_EEES9_SE_SG_Li256ELb1ELb1ELb1ELb0EEENS1_36VarlenDynamicPersistentTileSchedulerILi128ELi96ELi256ELi128ELb1ELb1ELb1ELb0ELb1ELb1EEEEEEEEEvNT_6ParamsE)
        /*0164*/ 	.word	0x00000000


	//----- nvinfo : EIATTR_REGCOUNT
	.align		4
.L_70:
        /*0168*/ 	.byte	0x04, 0x2f
        /*016a*/ 	.short	(.L_72 - .L_71)
	.align		4
.L_71:
        /*016c*/ 	.word	index@(_ZN7cutlass13device_kernelIN5flash11enable_sm90INS1_16FlashAttnFwdSm90INS1_25CollectiveMainloopFwdSm90ILi2EN4cute5tupleIJNS5_1CILi1EEES8_S8_EEENS6_IJNS7_ILi128EEENS7_ILi96EEENS7_ILi64EEEEEELi256ENS_10bfloat16_tEfNS_4arch4Sm90ELb0ELb0ELb0ELb1ELb0ELb0ELb0ELb1ELb0ELb1ELb1ELb0EEENS1_21CollectiveEpilogueFwdINS6_IJSA_NS7_ILi256EEESB_EEES9_SE_SG_Li256ELb1ELb1ELb1ELb0EEENS1_36VarlenDynamicPersistentTileSchedulerILi128ELi96ELi256ELi128ELb1ELb1ELb1ELb0ELb1ELb1EEEEEEEEEvNT_6ParamsE)
        /*0170*/ 	.word	0x00000004


	//----- nvinfo : EIATTR_FRAME_SIZE
	.align		4
.L_72:
        /*0174*/ 	.byte	0x04, 0x11
        /*0176*/ 	.short	(.L_74 - .L_73)
	.align		4
.L_73:
        /*0178*/ 	.word	index@(_ZN7cutlass13device_kernelIN5flash11enable_sm90INS1_16FlashAttnFwdSm90INS1_25CollectiveMainloopFwdSm90ILi2EN4cute5tupleIJNS5_1CILi1EEES8_S8_EEENS6_IJNS7_ILi128EEENS7_ILi96EEENS7_ILi64EEEEEELi256ENS_10bfloat16_tEfNS_4arch4Sm90ELb0ELb0ELb0ELb1ELb0ELb0ELb0ELb1ELb0ELb1ELb1ELb0EEENS1_21CollectiveEpilogueFwdINS6_IJSA_NS7_ILi256EEESB_EEES9_SE_SG_Li256ELb1ELb1ELb1ELb0EEENS1_36VarlenDynamicPersistentTileSchedulerILi128ELi96ELi256ELi128ELb1ELb1ELb1ELb0ELb1ELb1EEEEEEEEEvNT_6ParamsE)
        /*017c*/ 	.word	0x00000000


	//----- nvinfo : EIATTR_REGCOUNT
	.align		4
.L_74:
        /*0180*/ 	.byte	0x04, 0x2f
        /*0182*/ 	.short	(.L_76 - .L_75)
	.align		4
.L_75:
        /*0184*/ 	.word	index@(_ZN7cutlass13device_kernelIN5flash11enable_sm90INS1_16FlashAttnFwdSm90INS1_25CollectiveMainloopFwdSm90ILi2EN4cute5tupleIJNS5_1CILi1EEES8_S8_EEENS6_IJNS7_ILi128EEENS7_ILi96EEENS7_ILi64EEEEEELi256ENS_10bfloat16_tEfNS_4arch4Sm90ELb0ELb0ELb0ELb0ELb0ELb0ELb1ELb1ELb0ELb1ELb1ELb0EEENS1_21CollectiveEpilogueFwdINS6_IJSA_NS7_ILi256EEESB_EEES9_SE_SG_Li256ELb0ELb1ELb1ELb0EEENS1_19SingleTileSchedulerILb0ELb1ELb1ELi128EEEEEEEEEvNT_6ParamsE)
        /*0188*/ 	.word	0x00000004


	//----- nvinfo : EIATTR_FRAME_SIZE
	.align		4
.L_76:
        /*018c*/ 	.byte	0x04, 0x11
        /*018e*/ 	.short	(.L_78 - .L_77)
	.align		4
.L_77:
        /*0190*/ 	.word	index@(_ZN7cutlass13device_kernelIN5flash11enable_sm90INS1_16FlashAttnFwdSm90INS1_25CollectiveMainloopFwdSm90ILi2EN4cute5tupleIJNS5_1CILi1EEES8_S8_EEENS6_IJNS7_ILi128EEENS7_ILi96EEENS7_ILi64EEEEEELi256ENS_10bfloat16_tEfNS_4arch4Sm90ELb0ELb0ELb0ELb0ELb0ELb0ELb1ELb1ELb0ELb1ELb1ELb0EEENS1_21CollectiveEpilogueFwdINS6_IJSA_NS7_ILi256EEESB_EEES9_SE_SG_Li256ELb0ELb1ELb1ELb0EEENS1_19SingleTileSchedulerILb0ELb1ELb1ELi128EEEEEEEEEvNT_6ParamsE)
        /*0194*/ 	.word	0x00000000


	//----- nvinfo : EIATTR_REGCOUNT
	.align		4
.L_78:
        /*0198*/ 	.byte	0x04, 0x2f
        /*019a*/ 	.short	(.L_80 - .L_79)
	.align		4
.L_79:
        /*019c*/ 	.word	index@(_ZN7cutlass13device_kernelIN5flash11enable_sm90INS1_16FlashAttnFwdSm90INS1_25CollectiveMainloopFwdSm90ILi2EN4cute5tupleIJNS5_1CILi1EEES8_S8_EEENS6_IJNS7_ILi128EEENS7_ILi96EEENS7_ILi64EEEEEELi256ENS_10bfloat16_tEfNS_4arch4Sm90ELb0ELb0ELb0ELb0ELb0ELb0ELb0ELb1ELb0ELb1ELb1ELb0EEENS1_21CollectiveEpilogueFwdINS6_IJSA_NS7_ILi256EEESB_EEES9_SE_SG_Li256ELb0ELb1ELb1ELb0EEENS1_19SingleTileSchedulerILb0ELb1ELb1ELi128EEEEEEEEEvNT_6ParamsE)
        /*01a0*/ 	.word	0x00000004


	//----- nvinfo : EIATTR_FRAME_SIZE
	.align		4
.L_80:
        /*01a4*/ 	.byte	0x04, 0x11
        /*01a6*/ 	.short	(.L_82 - .L_81)
	.align		4
.L_81:
        /*01a8*/ 	.word	index@(_ZN7cutlass13device_kernelIN5flash11enable_sm90INS1_16FlashAttnFwdSm90INS1_25CollectiveMainloopFwdSm90ILi2EN4cute5tupleIJNS5_1CILi1EEES8_S8_EEENS6_IJNS7_ILi128EEENS7_ILi96EEENS7_ILi64EEEEEELi256ENS_10bfloat16_tEfNS_4arch4Sm90ELb0ELb0ELb0ELb0ELb0ELb0ELb0ELb1ELb0ELb1ELb1ELb0EEENS1_21CollectiveEpilogueFwdINS6_IJSA_NS7_ILi256EEESB_EEES9_SE_SG_Li256ELb0ELb1ELb1ELb0EEENS1_19SingleTileSchedulerILb0ELb1ELb1ELi128EEEEEEEEEvNT_6ParamsE)
        /*01ac*/ 	.word	0x00000000


	//----- nvinfo : EIATTR_MIN_STACK_SIZE
	.align		4
.L_82:
        /*01b0*/ 	.byte	0x04, 0x12
        /*01b2*/ 	.short	(.L_84 - .L_83)
	.align		4
.L_83:
        /*01b4*/ 	.word	index@(_ZN7cutlass13device_kernelIN5flash11enable_sm90INS1_16FlashAttnFwdSm90INS1_25CollectiveMainloopFwdSm90ILi2EN4cute5tupleIJNS5_1CILi1EEES8_S8_EEENS6_IJNS7_ILi128EEENS7_ILi96EEENS7_ILi64EEEEEELi256ENS_10bfloat16_tEfNS_4arch4Sm90ELb0ELb0ELb0ELb0ELb0ELb0ELb0ELb1ELb0ELb1ELb1ELb0EEENS1_21CollectiveEpilogueFwdINS6_IJSA_NS7_ILi256EEESB_EEES9_SE_SG_Li256ELb0ELb1ELb1ELb0EEENS1_19SingleTileSchedulerILb0ELb1ELb1ELi128EEEEEEEEEvNT_6ParamsE)
        /*01b8*/ 	.word	0x00000000


	//----- nvinfo : EIATTR_MIN_STACK_SIZE
	.align		4
.L_84:
        /*01bc*/ 	.byte	0x04, 0x12
        /*01be*/ 	.short	(.L_86 - .L_85)
	.align		4
.L_85:
        /*01c0*/ 	.word	index@(_ZN7cutlass13device_kernelIN5flash11enable_sm90INS1_16FlashAttnFwdSm90INS1_25CollectiveMainloopFwdSm90ILi2EN4cute5tupleIJNS5_1CILi1EEES8_S8_EEENS6_IJNS7_ILi128EEENS7_ILi96EEENS7_ILi64EEEEEELi256ENS_10bfloat16_tEfNS_4arch4Sm90ELb0ELb0ELb0ELb0ELb0ELb0ELb1ELb1ELb0ELb1ELb1ELb0EEENS1_21CollectiveEpilogueFwdINS6_IJSA_NS7_ILi256EEESB_EEES9_SE_SG_Li256ELb0ELb1ELb1ELb0EEENS1_19SingleTileSchedulerILb0ELb1ELb1ELi128EEEEEEEEEvNT_6ParamsE)
        /*01c4*/ 	.word	0x00000000


	//----- nvinfo : EIATTR_MIN_STACK_SIZE
	.align		4
.L_86:
        /*01c8*/ 	.byte	0x04, 0x12
        /*01ca*/ 	.short	(.L_88 - .L_87)
	.align		4
.L_87:
        /*01cc*/ 	.word	index@(_ZN7cutlass13device_kernelIN5flash11enable_sm90INS1_16FlashAttnFwdSm90INS1_25CollectiveMainloopFwdSm90ILi2EN4cute5tupleIJNS5_1CILi1EEES8_S8_EEENS6_IJNS7_ILi128EEENS7_ILi96EEENS7_ILi64EEEEEELi256ENS_10bfloat16_tEfNS_4arch4Sm90ELb0ELb0ELb0ELb1ELb0ELb0ELb0ELb1ELb0ELb1ELb1ELb0EEENS1_21CollectiveEpilogueFwdINS6_IJSA_NS7_ILi256EEESB_EEES9_SE_SG_Li256ELb1ELb1ELb1ELb0EEENS1_36VarlenDynamicPersistentTileSchedulerILi128ELi96ELi256ELi128ELb1ELb1ELb1ELb0ELb1ELb1EEEEEEEEEvNT_6ParamsE)
        /*01d0*/ 	.word	0x00000000


	//----- nvinfo : EIATTR_MIN_STACK_SIZE
	.align		4
.L_88:
        /*01d4*/ 	.byte	0x04, 0x12
        /*01d6*/ 	.short	(.L_90 - .L_89)
	.align		4
.L_89:
        /*01d8*/ 	.word	index@(_ZN7cutlass13device_kernelIN5flash11enable_sm90INS1_16FlashAttnFwdSm90INS1_25CollectiveMainloopFwdSm90ILi2EN4cute5tupleIJNS5_1CILi1EEES8_S8_EEENS6_IJNS7_ILi128EEENS7_ILi96EEENS7_ILi64EEEEEELi256ENS_10bfloat16_tEfNS_4arch4Sm90ELb0ELb0ELb0ELb1ELb0ELb1ELb0ELb1ELb0ELb1ELb1ELb0EEENS1_21CollectiveEpilogueFwdINS6_IJSA_NS7_ILi256EEESB_EEES9_SE_SG_Li256ELb1ELb1ELb1ELb0EEENS1_36VarlenDynamicPersistentTileSchedulerILi128ELi96ELi256ELi128ELb1ELb1ELb1ELb0ELb1ELb1EEEEEEEEEvNT_6ParamsE)
        /*01dc*/ 	.word	0x00000000


	//----- nvinfo : EIATTR_MIN_STACK_SIZE
	.align		4
.L_90:
        /*01e0*/ 	.byte	0x04, 0x12
        /*01e2*/ 	.short	(.L_92 - .L_91)
	.align		4
.L_91:
        /*01e4*/ 	.word	index@(_ZN7cutlass13device_kernelIN5flash11enable_sm90INS1_16FlashAttnFwdSm90INS1_25CollectiveMainloopFwdSm90ILi2EN4cute5tupleIJNS5_1CILi1EEES8_S8_EEENS6_IJNS7_ILi128EEENS7_ILi96EEENS7_ILi64EEEEEELi256ENS_10bfloat16_tEfNS_4arch4Sm90ELb0ELb0ELb0ELb1ELb0ELb0ELb1ELb1ELb0ELb1ELb1ELb0EEENS1_21CollectiveEpilogueFwdINS6_IJSA_NS7_ILi256EEESB_EEES9_SE_SG_Li256ELb1ELb1ELb1ELb0EEENS1_36VarlenDynamicPersistentTileSchedulerILi128ELi96ELi256ELi128ELb1ELb1ELb1ELb0ELb1ELb1EEEEEEEEEvNT_6ParamsE)
        /*01e8*/ 	.word	0x00000000


	//----- nvinfo : EIATTR_MIN_STACK_SIZE
	.align		4
.L_92:
        /*01ec*/ 	.byte	0x04, 0x12
        /*01ee*/ 	.short	(.L_94 - .L_93)
	.align		4
.L_93:
        /*01f0*/ 	.word	index@(_ZN7cutlass13device_kernelIN5flash11enable_sm90INS1_16FlashAttnFwdSm90INS1_25CollectiveMainloopFwdSm90ILi2EN4cute5tupleIJNS5_1CILi1EEES8_S8_EEENS6_IJNS7_ILi128EEENS7_ILi96EEENS7_ILi64EEEEEELi256ENS_10bfloat16_tEfNS_4arch4Sm90ELb0ELb0ELb0ELb1ELb0ELb1ELb1ELb1ELb0ELb1ELb1ELb0EEENS1_21CollectiveEpilogueFwdINS6_IJSA_NS7_ILi256EEESB_EEES9_SE_SG_Li256ELb1ELb1ELb1ELb0EEENS1_36VarlenDynamicPersistentTileSchedulerILi128ELi96ELi256ELi128ELb1ELb1ELb1ELb0ELb1ELb1EEEEEEEEEvNT_6ParamsE)
        /*01f4*/ 	.word	0x00000000


	//----- nvinfo : EIATTR_MIN_STACK_SIZE
	.align		4
.L_94:
        /*01f8*/ 	.byte	0x04, 0x12
        /*01fa*/ 	.short	(.L_96 - .L_95)
	.align		4
.L_95:
        /*01fc*/ 	.word	index@(_ZN7cutlass13device_kernelIN5flash11enable_sm90INS1_16FlashAttnFwdSm90INS1_25CollectiveMainloopFwdSm90ILi2EN4cute5tupleIJNS5_1CILi1EEES8_S8_EEENS6_IJNS7_ILi128EEENS7_ILi96EEENS7_ILi64EEEEEELi256ENS_10bfloat16_tEfNS_4arch4Sm90ELb0ELb1ELb0ELb0ELb0ELb0ELb0ELb1ELb0ELb1ELb1ELb0EEENS1_21CollectiveEpilogueFwdINS6_IJSA_NS7_ILi256EEESB_EEES9_SE_SG_Li256ELb0ELb1ELb1ELb0EEENS1_19SingleTileSchedulerILb0ELb1ELb1ELi128EEEEEEEEEvNT_6ParamsE)
        /*0200*/ 	.word	0x00000000


	//----- nvinfo : EIATTR_MIN_STACK_SIZE
	.align		4
.L_96:
        /*0204*/ 	.byte	0x04, 0x12
        /*0206*/ 	.short	(.L_98 - .L_97)
	.align		4
.L_97:
        /*0208*/ 	.word	index@(_ZN7cutlass13device_kernelIN5flash11enable_sm90INS1_16FlashAttnFwdSm90INS1_25CollectiveMainloopFwdSm90ILi2EN4cute5tupleIJNS5_1CILi1EEES8_S8_EEENS6_IJNS7_ILi128EEENS7_ILi96EEENS7_ILi64EEEEEELi256ENS_10bfloat16_tEfNS_4arch4Sm90ELb0ELb1ELb0ELb0ELb0ELb0ELb1ELb1ELb0ELb1ELb1ELb0EEENS1_21CollectiveEpilogueFwdINS6_IJSA_NS7_ILi256EEESB_EEES9_SE_SG_Li256ELb0ELb1ELb1ELb0EEENS1_19SingleTileSchedulerILb0ELb1ELb1ELi128EEEEEEEEEvNT_6ParamsE)
        /*020c*/ 	.word	0x00000000


	//----- nvinfo : EIATTR_MIN_STACK_SIZE
	.align		4
.L_98:
        /*0210*/ 	.byte	0x04, 0x12
        /*0212*/ 	.short	(.L_100 - .L_99)
	.align		4
.L_99:
        /*0214*/ 	.word	index@(_ZN7cutlass13device_kernelIN5flash11enable_sm90INS1_16FlashAttnFwdSm90INS1_25CollectiveMainloopFwdSm90ILi2EN4cute5tupleIJNS5_1CILi1EEES8_S8_EEENS6_IJNS7_ILi128EEENS7_ILi96EEENS7_ILi64EEEEEELi256ENS_10bfloat16_tEfNS_4arch4Sm90ELb0ELb1ELb0ELb1ELb0ELb0ELb0ELb1ELb0ELb1ELb1ELb0EEENS1_21CollectiveEpilogueFwdINS6_IJSA_NS7_ILi256EEESB_EEES9_SE_SG_Li256ELb1ELb1ELb1ELb0EEENS1_36VarlenDynamicPersistentTileSchedulerILi128ELi96ELi256ELi128ELb1ELb1ELb1ELb1ELb0ELb1EEEEEEEEEvNT_6ParamsE)
        /*0218*/ 	.word	0x00000000


	//----- nvinfo : EIATTR_MIN_STACK_SIZE
	.align		4
.L_100:
        /*021c*/ 	.byte	0x04, 0x12
        /*021e*/ 	.short	(.L_102 - .L_101)
	.align		4
.L_101:
        /*0220*/ 	.word	index@(_ZN7cutlass13device_kernelIN5flash11enable_sm90INS1_16FlashAttnFwdSm90INS1_25CollectiveMainloopFwdSm90ILi2EN4cute5tupleIJNS5_1CILi1EEES8_S8_EEENS6_IJNS7_ILi128EEENS7_ILi96EEENS7_ILi64EEEEEELi256ENS_10bfloat16_tEfNS_4arch4Sm90ELb0ELb1ELb0ELb1ELb0ELb1ELb0ELb1ELb0ELb1ELb1ELb0EEENS1_21CollectiveEpilogueFwdINS6_IJSA_NS7_ILi256EEESB_EEES9_SE_SG_Li256ELb1ELb1ELb1ELb0EEENS1_36VarlenDynamicPersistentTileSchedulerILi128ELi96ELi256ELi128ELb1ELb1ELb1ELb1ELb0ELb1EEEEEEEEEvNT_6ParamsE)
        /*0224*/ 	.word	0x00000000


	//----- nvinfo : EIATTR_MIN_STACK_SIZE
	.align		4
.L_102:
        /*0228*/ 	.byte	0x04, 0x12
        /*022a*/ 	.short	(.L_104 - .L_103)
	.align		4
.L_103:
        /*022c*/ 	.word	index@(_ZN7cutlass13device_kernelIN5flash11enable_sm90INS1_16FlashAttnFwdSm90INS1_25CollectiveMainloopFwdSm90ILi2EN4cute5tupleIJNS5_1CILi1EEES8_S8_EEENS6_IJNS7_ILi128EEENS7_ILi96EEENS7_ILi64EEEEEELi256ENS_10bfloat16_tEfNS_4arch4Sm90ELb0ELb1ELb0ELb1ELb0ELb0ELb1ELb1ELb0ELb1ELb1ELb0EEENS1_21CollectiveEpilogueFwdINS6_IJSA_NS7_ILi256EEESB_EEES9_SE_SG_Li256ELb1ELb1ELb1ELb0EEENS1_36VarlenDynamicPersistentTileSchedulerILi128ELi96ELi256ELi128ELb1ELb1ELb1ELb1ELb0ELb1EEEEEEEEEvNT_6ParamsE)
        /*0230*/ 	.word	0x00000000


	//----- nvinfo : EIATTR_MIN_STACK_SIZE
	.align		4
.L_104:
        /*0234*/ 	.byte	0x04, 0x12
        /*0236*/ 	.short	(.L_106 - .L_105)
	.align		4
.L_105:
        /*0238*/ 	.word	index@(_ZN7cutlass13device_kernelIN5flash11enable_sm90INS1_16FlashAttnFwdSm90INS1_25CollectiveMainloopFwdSm90ILi2EN4cute5tupleIJNS5_1CILi1EEES8_S8_EEENS6_IJNS7_ILi128EEENS7_ILi96EEENS7_ILi64EEEEEELi256ENS_10bfloat16_tEfNS_4arch4Sm90ELb0ELb1ELb0ELb1ELb0ELb1ELb1ELb1ELb0ELb1ELb1ELb0EEENS1_21CollectiveEpilogueFwdINS6_IJSA_NS7_ILi256EEESB_EEES9_SE_SG_Li256ELb1ELb1ELb1ELb0EEENS1_36VarlenDynamicPersistentTileSchedulerILi128ELi96ELi256ELi128ELb1ELb1ELb1ELb1ELb0ELb1EEEEEEEEEvNT_6ParamsE)
        /*023c*/ 	.word	0x00000000


	//----- nvinfo : EIATTR_MIN_STACK_SIZE
	.align		4
.L_106:
        /*0240*/ 	.byte	0x04, 0x12
        /*0242*/ 	.short	(.L_108 - .L_107)
	.align		4
.L_107:
        /*0244*/ 	.word	index@(_ZN7cutlass13device_kernelIN5flash11enable_sm90INS1_16FlashAttnFwdSm90INS1_25CollectiveMainloopFwdSm90ILi2EN4cute5tupleIJNS5_1CILi1EEES8_S8_EEENS6_IJNS7_ILi128EEENS7_ILi96EEENS7_ILi64EEEEEELi256ENS_10bfloat16_tEfNS_4arch4Sm90ELb1ELb0ELb0ELb0ELb0ELb0ELb0ELb1ELb0ELb1ELb1ELb0EEENS1_21CollectiveEpilogueFwdINS6_IJSA_NS7_ILi256EEESB_EEES9_SE_SG_Li256ELb0ELb1ELb1ELb0EEENS1_19SingleTileSchedulerILb0ELb1ELb1ELi128EEEEEEEEEvNT_6ParamsE)
        /*0248*/ 	.word	0x00000000


	//----- nvinfo : EIATTR_MIN_STACK_SIZE
	.align		4
.L_108:
        /*024c*/ 	.byte	0x04, 0x12
        /*024e*/ 	.short	(.L_110 - .L_109)
	.align		4
.L_109:
        /*0250*/ 	.word	index@(_ZN7cutlass13device_kernelIN5flash11enable_sm90INS1_16FlashAttnFwdSm90INS1_25CollectiveMainloopFwdSm90ILi2EN4cute5tupleIJNS5_1CILi1EEES8_S8_EEENS6_IJNS7_ILi128EEENS7_ILi96EEENS7_ILi64EEEEEELi256ENS_10bfloat16_tEfNS_4arch4Sm90ELb1ELb0ELb0ELb0ELb0ELb0ELb1ELb1ELb0ELb1ELb1ELb0EEENS1_21CollectiveEpilogueFwdINS6_IJSA_NS7_ILi256EEESB_EEES9_SE_SG_Li256ELb0ELb1ELb1ELb0EEENS1_19SingleTileSchedulerILb0ELb1ELb1ELi128EEEEEEEEEvNT_6ParamsE)
        /*0254*/ 	.word	0x00000000


	//----- nvinfo : EIATTR_MIN_STACK_SIZE
	.align		4
.L_110:
        /*0258*/ 	.byte	0x04, 0x12
        /*025a*/ 	.short	(.L_112 - .L_111)
	.align		4
.L_111:
        /*025c*/ 	.word	index@(_ZN7cutlass13device_kernelIN5flash11enable_sm90INS1_16FlashAttnFwdSm90INS1_25CollectiveMainloopFwdSm90ILi2EN4cute5tupleIJNS5_1CILi1EEES8_S8_EEENS6_IJNS7_ILi128EEENS7_ILi96EEENS7_ILi64EEEEEELi256ENS_10bfloat16_tEfNS_4arch4Sm90ELb1ELb0ELb0ELb1ELb0ELb0ELb0ELb1ELb0ELb1ELb1ELb0EEENS1_21CollectiveEpilogueFwdINS6_IJSA_NS7_ILi256EEESB_EEES9_SE_SG_Li256ELb1ELb1ELb1ELb0EEENS1_36VarlenDynamicPersistentTileSchedulerILi128ELi96ELi256ELi128ELb1ELb1ELb1ELb1ELb1ELb1EEEEEEEEEvNT_6ParamsE)
        /*0260*/ 	.word	0x00000000


	//----- nvinfo : EIATTR_MIN_STACK_SIZE
	.align		4
.L_112:
        /*0264*/ 	.byte	0x04, 0x12
        /*0266*/ 	.short	(.L_114 - .L_113)
	.align		4
.L_113:
        /*0268*/ 	.word	index@(_ZN7cutlass13device_kernelIN5flash11enable_sm90INS1_16FlashAttnFwdSm90INS1_25CollectiveMainloopFwdSm90ILi2EN4cute5tupleIJNS5_1CILi1EEES8_S8_EEENS6_IJNS7_ILi128EEENS7_ILi96EEENS7_ILi64EEEEEELi256ENS_10bfloat16_tEfNS_4arch4Sm90ELb1ELb0ELb0ELb1ELb0ELb1ELb0ELb1ELb0ELb1ELb1ELb0EEENS1_21CollectiveEpilogueFwdINS6_IJSA_NS7_ILi256EEESB_EEES9_SE_SG_Li256ELb1ELb1ELb1ELb0EEENS1_36VarlenDynamicPersistentTileSchedulerILi128ELi96ELi256ELi128ELb1ELb1ELb1ELb1ELb1ELb1EEEEEEEEEvNT_6ParamsE)
        /*026c*/ 	.word	0x00000000


	//----- nvinfo : EIATTR_MIN_STACK_SIZE
	.align		4
.L_114:
        /*0270*/ 	.byte	0x04, 0x12
        /*0272*/ 	.short	(.L_116 - .L_115)
	.align		4
.L_115:
        /*0274*/ 	.word	index@(_ZN7cutlass13device_kernelIN5flash11enable_sm90INS1_16FlashAttnFwdSm90INS1_25CollectiveMainloopFwdSm90ILi2EN4cute5tupleIJNS5_1CILi1EEES8_S8_EEENS6_IJNS7_ILi128EEENS7_ILi96EEENS7_ILi64EEEEEELi256ENS_10bfloat16_tEfNS_4arch4Sm90ELb1ELb0ELb0ELb1ELb0ELb0ELb1ELb1ELb0ELb1ELb1ELb0EEENS1_21CollectiveEpilogueFwdINS6_IJSA_NS7_ILi256EEESB_EEES9_SE_SG_Li256ELb1ELb1ELb1ELb0EEENS1_36VarlenDynamicPersistentTileSchedulerILi128ELi96ELi256ELi128ELb1ELb1ELb1ELb1ELb1ELb1EEEEEEEEEvNT_6ParamsE)
        /*0278*/ 	.word	0x00000000


	//----- nvinfo : EIATTR_MIN_STACK_SIZE
	.align		4
.L_116:
        /*027c*/ 	.byte	0x04, 0x12
        /*027e*/ 	.short	(.L_118 - .L_117)
	.align		4
.L_117:
        /*0280*/ 	.word	index@(_ZN7cutlass13device_kernelIN5flash11enable_sm90INS1_16FlashAttnFwdSm90INS1_25CollectiveMainloopFwdSm90ILi2EN4cute5tupleIJNS5_1CILi1EEES8_S8_EEENS6_IJNS7_ILi128EEENS7_ILi96EEENS7_ILi64EEEEEELi256ENS_10bfloat16_tEfNS_4arch4Sm90ELb1ELb0ELb0ELb1ELb0ELb1ELb1ELb1ELb0ELb1ELb1ELb0EEENS1_21CollectiveEpilogueFwdINS6_IJSA_NS7_ILi256EEESB_EEES9_SE_SG_Li256ELb1ELb1ELb1ELb0EEENS1_36VarlenDynamicPersistentTileSchedulerILi128ELi96ELi256ELi128ELb1ELb1ELb1ELb1ELb1ELb1EEEEEEEEEvNT_6ParamsE)
        /*0284*/ 	.word	0x00000000
.L_118:


//--------------------- .nv.compat                --------------------------
	.section	.nv.compat,"",@"SHT_CUDA_COMPAT_INFO"
	.align	4
        /*0000*/ 	.byte	0x02, 0x09, 0x01, 0x00, 0x02, 0x02, 0x01, 0x00, 0x02, 0x05, 0x05, 0x00, 0x03, 0x07, 0x01, 0x01
        /*0010*/ 	.byte	0x02, 0x03, 0x00, 0x00, 0x02, 0x06, 0x01, 0x00, 0x04, 0x0b, 0x08, 0x00, 0x00, 0x00, 0x00, 0x00
        /*0020*/ 	.byte	0x00, 0x00, 0x00, 0x00


//--------------------- .nv.info._ZN7cutlass13device_kernelIN5flash11enable_sm90INS1_16FlashAttnFwdSm90INS1_25CollectiveMainloopFwdSm90ILi2EN4cute5tupleIJNS5_1CILi1EEES8_S8_EEENS6_IJNS7_ILi128EEENS7_ILi96EEENS7_ILi64EEEEEELi256ENS_10bfloat16_tEfNS_4arch4Sm90ELb0ELb0ELb0ELb0ELb0ELb0ELb0ELb1ELb0ELb1ELb1ELb0EEENS1_21CollectiveEpilogueFwdINS6_IJSA_NS7_ILi256EEESB_EEES9_SE_SG_Li256ELb0ELb1ELb1ELb0EEENS1_19SingleTileSchedulerILb0ELb1ELb1ELi128EEEEEEEEEvNT_6ParamsE --------------------------
	.section	.nv.info._ZN7cutlass13device_kernelIN5flash11enable_sm90INS1_16FlashAttnFwdSm90INS1_25CollectiveMainloopFwdSm90ILi2EN4cute5tupleIJNS5_1CILi1EEES8_S8_EEENS6_IJNS7_ILi128EEENS7_ILi96EEENS7_ILi64EEEEEELi256ENS_10bfloat16_tEfNS_4arch4Sm90ELb0ELb0ELb0ELb0ELb0ELb0ELb0ELb1ELb0ELb1ELb1ELb0EEENS1_21CollectiveEpilogueFwdINS6_IJSA_NS7_ILi256EEESB_EEES9_SE_SG_Li256ELb0ELb1ELb1ELb0EEENS1_19SingleTileSchedulerILb0ELb1ELb1ELi128EEEEEEEEEvNT_6ParamsE,"",@"SHT_CUDA_INFO"
	.sectionflags	@""
	.align	4


	//----- nvinfo : EIATTR_CUDA_API_VERSION
	.align		4
        /*0000*/ 	.byte	0x04, 0x37
        /*0002*/ 	.short	(.L_120 - .L_119)
.L_119:
        /*0004*/ 	.word	0x00000082


	//----- nvinfo : EIATTR_KPARAM_INFO
	.align		4
.L_120:
        /*0008*/ 	.byte	0x04, 0x17
        /*000a*/ 	.short	(.L_122 - .L_121)
.L_121:
        /*000c*/ 	.word	0x00000000
        /*0010*/ 	.short	0x0000
        /*0012*/ 	.short	0x0000
        /*0014*/ 	.byte	0x00, 0xf0, 0x01, 0x28


	//----- nvinfo : EIATTR_SPARSE_MMA_MASK
	.align		4
.L_122:
        /*0018*/ 	.byte	0x03, 0x50
        /*001a*/ 	.short	0x0000


	//----- nvinfo : EIATTR_MAXREG_COUNT
	.align		4
        /*001c*/ 	.byte	0x03, 0x1b
        /*001e*/ 	.short	0x00a8


	//----- nvinfo : EIATTR_MERCURY_ISA_VERSION
	.align		4
        /*0020*/ 	.byte	0x03, 0x5f
        /*0022*/ 	.short	0x0101


	//----- nvinfo : EIATTR_VRC_CTA_INIT_COUNT
	.align		4
        /*0024*/ 	.byte	0x02, 0x4a
	.zero		1
	.zero		1


	//----- nvinfo : EIATTR_EXIT_INSTR_OFFSETS
	.align		4
        /*0028*/ 	.byte	0x04, 0x1c
        /*002a*/ 	.short	(.L_124 - .L_123)


	//   ....[0]....
.L_123:
        /*002c*/ 	.word	0x00000010


	//----- nvinfo : EIATTR_MAX_THREADS
	.align		4
.L_124:
        /*0030*/ 	.byte	0x04, 0x05
        /*0032*/ 	.short	(.L_126 - .L_125)
.L_125:
        /*0034*/ 	.word	0x00000180
        /*0038*/ 	.word	0x00000001
        /*003c*/ 	.word	0x00000001


	//----- nvinfo : EIATTR_CBANK_PARAM_SIZE
	.align		4
.L_126:
        /*0040*/ 	.byte	0x03, 0x19
        /*0042*/ 	.short	0x0a00


	//----- nvinfo : EIATTR_PARAM_CBANK
	.align		4
        /*0044*/ 	.byte	0x04, 0x0a
        /*0046*/ 	.short	(.L_128 - .L_127)
	.align		4
.L_127:
        /*0048*/ 	.word	index@(.nv.constant0._ZN7cutlass13device_kernelIN5flash11enable_sm90INS1_16FlashAttnFwdSm90INS1_25CollectiveMainloopFwdSm90ILi2EN4cute5tupleIJNS5_1CILi1EEES8_S8_EEENS6_IJNS7_ILi128EEENS7_ILi96EEENS7_ILi64EEEEEELi256ENS_10bfloat16_tEfNS_4arch4Sm90ELb0ELb0ELb0ELb0ELb0ELb0ELb0ELb1ELb0ELb1ELb1ELb0EEENS1_21CollectiveEpilogueFwdINS6_IJSA_NS7_ILi256EEESB_EEES9_SE_SG_Li256ELb0ELb1ELb1ELb0EEENS1_19SingleTileSchedulerILb0ELb1ELb1ELi128EEEEEEEEEvNT_6ParamsE)
        /*004c*/ 	.short	0x0380
        /*004e*/ 	.short	0x0a00


	//----- nvinfo : EIATTR_SW_WAR
	.align		4
.L_128:
        /*0050*/ 	.byte	0x04, 0x36
        /*0052*/ 	.short	(.L_130 - .L_129)
.L_129:
        /*0054*/ 	.word	0x00000008
.L_130:


//--------------------- .nv.info._ZN7cutlass13device_kernelIN5flash11enable_sm90INS1_16FlashAttnFwdSm90INS1_25CollectiveMainloopFwdSm90ILi2EN4cute5tupleIJNS5_1CILi1EEES8_S8_EEENS6_IJNS7_ILi128EEENS7_ILi96EEENS7_ILi64EEEEEELi256ENS_10bfloat16_tEfNS_4arch4Sm90ELb0ELb0ELb0ELb0ELb0ELb0ELb1ELb1ELb0ELb1ELb1ELb0EEENS1_21CollectiveEpilogueFwdINS6_IJSA_NS7_ILi256EEESB_EEES9_SE_SG_Li256ELb0ELb1ELb1ELb0EEENS1_19SingleTileSchedulerILb0ELb1ELb1ELi128EEEEEEEEEvNT_6ParamsE --------------------------
	.section	.nv.info._ZN7cutlass13device_kernelIN5flash11enable_sm90INS1_16FlashAttnFwdSm90INS1_25CollectiveMainloopFwdSm90ILi2EN4cute5tupleIJNS5_1CILi1EEES8_S8_EEENS6_IJNS7_ILi128EEENS7_ILi96EEENS7_ILi64EEEEEELi256ENS_10bfloat16_tEfNS_4arch4Sm90ELb0ELb0ELb0ELb0ELb0ELb0ELb1ELb1ELb0ELb1ELb1ELb0EEENS1_21CollectiveEpilogueFwdINS6_IJSA_NS7_ILi256EEESB_EEES9_SE_SG_Li256ELb0ELb1ELb1ELb0EEENS1_19SingleTileSchedulerILb0ELb1ELb1ELi128EEEEEEEEEvNT_6ParamsE,"",@"SHT_CUDA_INFO"
	.sectionflags	@""
	.align	4


	//----- nvinfo : EIATTR_CUDA_API_VERSION
	.align		4
        /*0000*/ 	.byte	0x04, 0x37
        /*0002*/ 	.short	(.L_132 - .L_131)
.L_131:
        /*0004*/ 	.word	0x00000082


	//----- nvinfo : EIATTR_KPARAM_INFO
	.align		4
.L_132:
        /*0008*/ 	.byte	0x04, 0x17
        /*000a*/ 	.short	(.L_134 - .L_133)
.L_133:
        /*000c*/ 	.word	0x00000000
        /*0010*/ 	.short	0x0000
        /*0012*/ 	.short	0x0000
        /*0014*/ 	.byte	0x00, 0xf0, 0x01, 0x2c


	//----- nvinfo : EIATTR_SPARSE_MMA_MASK
	.align		4
.L_134:
        /*0018*/ 	.byte	0x03, 0x50
        /*001a*/ 	.short	0x0000


	//----- nvinfo : EIATTR_MAXREG_COUNT
	.align		4
        /*001c*/ 	.byte	0x03, 0x1b
        /*001e*/ 	.short	0x00a8


	//----- nvinfo : EIATTR_MERCURY_ISA_VERSION
	.align		4
        /*0020*/ 	.byte	0x03, 0x5f
        /*0022*/ 	.short	0x0101


	//----- nvinfo : EIATTR_VRC_CTA_INIT_COUNT
	.align		4
        /*0024*/ 	.byte	0x02, 0x4a
	.zero		1
	.zero		1


	//----- nvinfo : EIATTR_EXIT_INSTR_OFFSETS
	.align		4
        /*0028*/ 	.byte	0x04, 0x1c
        /*002a*/ 	.short	(.L_136 - .L_135)


	//   ....[0]....
.L_135:
        /*002c*/ 	.word	0x00000010


	//----- nvinfo : EIATTR_MAX_THREADS
	.align		4
.L_136:
        /*0030*/ 	.byte	0x04, 0x05
        /*0032*/ 	.short	(.L_138 - .L_137)
.L_137:
        /*0034*/ 	.word	0x00000180
        /*0038*/ 	.word	0x00000001
        /*003c*/ 	.word	0x00000001


	//----- nvinfo : EIATTR_CBANK_PARAM_SIZE
	.align		4
.L_138:
        /*0040*/ 	.byte	0x03, 0x19
        /*0042*/ 	.short	0x0b00


	//----- nvinfo : EIATTR_PARAM_CBANK
	.align		4
        /*0044*/ 	.byte	0x04, 0x0a
        /*0046*/ 	.short	(.L_140 - .L_139)
	.align		4
.L_139:
        /*0048*/ 	.word	index@(.nv.constant0._ZN7cutlass13device_kernelIN5flash11enable_sm90INS1_16FlashAttnFwdSm90INS1_25CollectiveMainloopFwdSm90ILi2EN4cute5tupleIJNS5_1CILi1EEES8_S8_EEENS6_IJNS7_ILi128EEENS7_ILi96EEENS7_ILi64EEEEEELi256ENS_10bfloat16_tEfNS_4arch4Sm90ELb0ELb0ELb0ELb0ELb0ELb0ELb1ELb1ELb0ELb1ELb1ELb0EEENS1_21CollectiveEpilogueFwdINS6_IJSA_NS7_ILi256EEESB_EEES9_SE_SG_Li256ELb0ELb1ELb1ELb0EEENS1_19SingleTileSchedulerILb0ELb1ELb1ELi128EEEEEEEEEvNT_6ParamsE)
        /*004c*/ 	.short	0x0380
        /*004e*/ 	.short	0x0b00


	//----- nvinfo : EIATTR_SW_WAR
	.align		4
.L_140:
        /*0050*/ 	.byte	0x04, 0x36
        /*0052*/ 	.short	(.L_142 - .L_141)
.L_141:
        /*0054*/ 	.word	0x00000008
.L_142:


//--------------------- .nv.info._ZN7cutlass13device_kernelIN5flash11enable_sm90INS1_16FlashAttnFwdSm90INS1_25CollectiveMainloopFwdSm90ILi2EN4cute5tupleIJNS5_1CILi1EEES8_S8_EEENS6_IJNS7_ILi128EEENS7_ILi96EEENS7_ILi64EEEEEELi256ENS_10bfloat16_tEfNS_4arch4Sm90ELb0ELb0ELb0ELb1ELb0ELb0ELb0ELb1ELb0ELb1ELb1ELb0EEENS1_21CollectiveEpilogueFwdINS6_IJSA_NS7_ILi256EEESB_EEES9_SE_SG_Li256ELb1ELb1ELb1ELb0EEENS1_36VarlenDynamicPersistentTileSchedulerILi128ELi96ELi256ELi128ELb1ELb1ELb1ELb0ELb1ELb1EEEEEEEEEvNT_6ParamsE --------------------------
	.section	.nv.info._ZN7cutlass13device_kernelIN5flash11enable_sm90INS1_16FlashAttnFwdSm90INS1_25CollectiveMainloopFwdSm90ILi2EN4cute5tupleIJNS5_1CILi1EEES8_S8_EEENS6_IJNS7_ILi128EEENS7_ILi96EEENS7_ILi64EEEEEELi256ENS_10bfloat16_tEfNS_4arch4Sm90ELb0ELb0ELb0ELb1ELb0ELb0ELb0ELb1ELb0ELb1ELb1ELb0EEENS1_21CollectiveEpilogueFwdINS6_IJSA_NS7_ILi256EEESB_EEES9_SE_SG_Li256ELb1ELb1ELb1ELb0EEENS1_36VarlenDynamicPersistentTileSchedulerILi128ELi96ELi256ELi128ELb1ELb1ELb1ELb0ELb1ELb1EEEEEEEEEvNT_6ParamsE,"",@"SHT_CUDA_INFO"
	.sectionflags	@""
	.align	4


	//----- nvinfo : EIATTR_CUDA_API_VERSION
	.align		4
        /*0000*/ 	.byte	0x04, 0x37
        /*0002*/ 	.short	(.L_144 - .L_143)
.L_143:
        /*0004*/ 	.word	0x00000082


	//----- nvinfo : EIATTR_KPARAM_INFO
	.align		4
.L_144:
        /*0008*/ 	.byte	0x04, 0x17
        /*000a*/ 	.short	(.L_146 - .L_145)
.L_145:
        /*000c*/ 	.word	0x00000000
        /*0010*/ 	.short	0x0000
        /*0012*/ 	.short	0x0000
        /*0014*/ 	.byte	0x00, 0xf0, 0x01, 0x2a


	//----- nvinfo : EIATTR_SPARSE_MMA_MASK
	.align		4
.L_146:
        /*0018*/ 	.byte	0x03, 0x50
        /*001a*/ 	.short	0x0000


	//----- nvinfo : EIATTR_MAXREG_COUNT
	.align		4
        /*001c*/ 	.byte	0x03, 0x1b
        /*001e*/ 	.short	0x00a8


	//----- nvinfo : EIATTR_MERCURY_ISA_VERSION
	.align		4
        /*0020*/ 	.byte	0x03, 0x5f
        /*0022*/ 	.short	0x0101


	//----- nvinfo : EIATTR_VRC_CTA_INIT_COUNT
	.align		4
        /*0024*/ 	.byte	0x02, 0x4a
	.zero		1
	.zero		1


	//----- nvinfo : EIATTR_EXIT_INSTR_OFFSETS
	.align		4
        /*0028*/ 	.byte	0x04, 0x1c
        /*002a*/ 	.short	(.L_148 - .L_147)


	//   ....[0]....
.L_147:
        /*002c*/ 	.word	0x00000010


	//----- nvinfo : EIATTR_MAX_THREADS
	.align		4
.L_148:
        /*0030*/ 	.byte	0x04, 0x05
        /*0032*/ 	.short	(.L_150 - .L_149)
.L_149:
        /*0034*/ 	.word	0x00000180
        /*0038*/ 	.word	0x00000001
        /*003c*/ 	.word	0x00000001


	//----- nvinfo : EIATTR_CBANK_PARAM_SIZE
	.align		4
.L_150:
        /*0040*/ 	.byte	0x03, 0x19
        /*0042*/ 	.short	0x0a80


	//----- nvinfo : EIATTR_PARAM_CBANK
	.align		4
        /*0044*/ 	.byte	0x04, 0x0a
        /*0046*/ 	.short	(.L_152 - .L_151)
	.align		4
.L_151:
        /*0048*/ 	.word	index@(.nv.constant0._ZN7cutlass13device_kernelIN5flash11enable_sm90INS1_16FlashAttnFwdSm90INS1_25CollectiveMainloopFwdSm90ILi2EN4cute5tupleIJNS5_1CILi1EEES8_S8_EEENS6_IJNS7_ILi128EEENS7_ILi96EEENS7_ILi64EEEEEELi256ENS_10bfloat16_tEfNS_4arch4Sm90ELb0ELb0ELb0ELb1ELb0ELb0ELb0ELb1ELb0ELb1ELb1ELb0EEENS1_21CollectiveEpilogueFwdINS6_IJSA_NS7_ILi256EEESB_EEES9_SE_SG_Li256ELb1ELb1ELb1ELb0EEENS1_36VarlenDynamicPersistentTileSchedulerILi128ELi96ELi256ELi128ELb1ELb1ELb1ELb0ELb1ELb1EEEEEEEEEvNT_6ParamsE)
        /*004c*/ 	.short	0x0380
        /*004e*/ 	.short	0x0a80


	//----- nvinfo : EIATTR_SW_WAR
	.align		4
.L_152:
        /*0050*/ 	.byte	0x04, 0x36
        /*0052*/ 	.short	(.L_154 - .L_153)
.L_153:
        /*0054*/ 	.word	0x00000008
.L_154:


//--------------------- .nv.info._ZN7cutlass13device_kernelIN5flash11enable_sm90INS1_16FlashAttnFwdSm90INS1_25CollectiveMainloopFwdSm90ILi2EN4cute5tupleIJNS5_1CILi1EEES8_S8_EEENS6_IJNS7_ILi128EEENS7_ILi96EEENS7_ILi64EEEEEELi256ENS_10bfloat16_tEfNS_4arch4Sm90ELb0ELb0ELb0ELb1ELb0ELb1ELb0ELb1ELb0ELb1ELb1ELb0EEENS1_21CollectiveEpilogueFwdINS6_IJSA_NS7_ILi256EEESB_EEES9_SE_SG_Li256ELb1ELb1ELb1ELb0EEENS1_36VarlenDynamicPersistentTileSchedulerILi128ELi96ELi256ELi128ELb1ELb1ELb1ELb0ELb1ELb1EEEEEEEEEvNT_6ParamsE --------------------------
	.section	.nv.info._ZN7cutlass13device_kernelIN5flash11enable_sm90INS1_16FlashAttnFwdSm90INS1_25CollectiveMainloopFwdSm90ILi2EN4cute5tupleIJNS5_1CILi1EEES8_S8_EEENS6_IJNS7_ILi128EEENS7_ILi96EEENS7_ILi64EEEEEELi256ENS_10bfloat16_tEfNS_4arch4Sm90ELb0ELb0ELb0ELb1ELb0ELb1ELb0ELb1ELb0ELb1ELb1ELb0EEENS1_21CollectiveEpilogueFwdINS6_IJSA_NS7_ILi256EEESB_EEES9_SE_SG_Li256ELb1ELb1ELb1ELb0EEENS1_36VarlenDynamicPersistentTileSchedulerILi128ELi96ELi256ELi128ELb1ELb1ELb1ELb0ELb1ELb1EEEEEEEEEvNT_6ParamsE,"",@"SHT_CUDA_INFO"
	.sectionflags	@""
	.align	4


	//----- nvinfo : EIATTR_CUDA_API_VERSION
	.align		4
        /*0000*/ 	.byte	0x04, 0x37
        /*0002*/ 	.short	(.L_156 - .L_155)
.L_155:
        /*0004*/ 	.word	0x00000082


	//----- nvinfo : EIATTR_KPARAM_INFO
	.align		4
.L_156:
        /*0008*/ 	.byte	0x04, 0x17
        /*000a*/ 	.short	(.L_158 - .L_157)
.L_157:
        /*000c*/ 	.word	0x00000000
        /*0010*/ 	.short	0x0000
        /*0012*/ 	.short	0x0000
        /*0014*/ 	.byte	0x00, 0xf0, 0x01, 0x2a


	//----- nvinfo : EIATTR_SPARSE_MMA_MASK
	.align		4
.L_158:
        /*0018*/ 	.byte	0x03, 0x50
        /*001a*/ 	.short	0x0000


	//----- nvinfo : EIATTR_MAXREG_COUNT
	.align		4
        /*001c*/ 	.byte	0x03, 0x1b
        /*001e*/ 	.short	0x00a8


	//----- nvinfo : EIATTR_MERCURY_ISA_VERSION
	.align		4
        /*0020*/ 	.byte	0x03, 0x5f
        /*0022*/ 	.short	0x0101


	//----- nvinfo : EIATTR_VRC_CTA_INIT_COUNT
	.align		4
        /*0024*/ 	.byte	0x02, 0x4a
	.zero		1
	.zero		1


	//----- nvinfo : EIATTR_EXIT_INSTR_OFFSETS
	.align		4
        /*0028*/ 	.byte	0x04, 0x1c
        /*002a*/ 	.short	(.L_160 - .L_159)


	//   ....[0]....
.L_159:
        /*002c*/ 	.word	0x00000010


	//----- nvinfo : EIATTR_MAX_THREADS
	.align		4
.L_160:
        /*0030*/ 	.byte	0x04, 0x05
        /*0032*/ 	.short	(.L_162 - .L_161)
.L_161:
        /*0034*/ 	.word	0x00000180
        /*0038*/ 	.word	0x00000001
        /*003c*/ 	.word	0x00000001


	//----- nvinfo : EIATTR_CBANK_PARAM_SIZE
	.align		4
.L_162:
        /*0040*/ 	.byte	0x03, 0x19
        /*0042*/ 	.short	0x0a80


	//----- nvinfo : EIATTR_PARAM_CBANK
	.align		4
        /*0044*/ 	.byte	0x04, 0x0a
        /*0046*/ 	.short	(.L_164 - .L_163)
	.align		4
.L_163:
        /*0048*/ 	.word	index@(.nv.constant0._ZN7cutlass13device_kernelIN5flash11enable_sm90INS1_16FlashAttnFwdSm90INS1_25CollectiveMainloopFwdSm90ILi2EN4cute5tupleIJNS5_1CILi1EEES8_S8_EEENS6_IJNS7_ILi128EEENS7_ILi96EEENS7_ILi64EEEEEELi256ENS_10bfloat16_tEfNS_4arch4Sm90ELb0ELb0ELb0ELb1ELb0ELb1ELb0ELb1ELb0ELb1ELb1ELb0EEENS1_21CollectiveEpilogueFwdINS6_IJSA_NS7_ILi256EEESB_EEES9_SE_SG_Li256ELb1ELb1ELb1ELb0EEENS1_36VarlenDynamicPersistentTileSchedulerILi128ELi96ELi256ELi128ELb1ELb1ELb1ELb0ELb1ELb1EEEEEEEEEvNT_6ParamsE)
        /*004c*/ 	.short	0x0380
        /*004e*/ 	.short	0x0a80


	//----- nvinfo : EIATTR_SW_WAR
	.align		4
.L_164:
        /*0050*/ 	.byte	0x04, 0x36
        /*0052*/ 	.short	(.L_166 - .L_165)
.L_165:
        /*0054*/ 	.word	0x00000008
.L_166:


//--------------------- .nv.info._ZN7cutlass13device_kernelIN5flash11enable_sm90INS1_16FlashAttnFwdSm90INS1_25CollectiveMainloopFwdSm90ILi2EN4cute5tupleIJNS5_1CILi1EEES8_S8_EEENS6_IJNS7_ILi128EEENS7_ILi96EEENS7_ILi64EEEEEELi256ENS_10bfloat16_tEfNS_4arch4Sm90ELb0ELb0ELb0ELb1ELb0ELb0ELb1ELb1ELb0ELb1ELb1ELb0EEENS1_21CollectiveEpilogueFwdINS6_IJSA_NS7_ILi256EEESB_EEES9_SE_SG_Li256ELb1ELb1ELb1ELb0EEENS1_36VarlenDynamicPersistentTileSchedulerILi128ELi96ELi256ELi128ELb1ELb1ELb1ELb0ELb1ELb1EEEEEEEEEvNT_6ParamsE --------------------------
	.section	.nv.info._ZN7cutlass13device_kernelIN5flash11enable_sm90INS1_16FlashAttnFwdSm90INS1_25CollectiveMainloopFwdSm90ILi2EN4cute5tupleIJNS5_1CILi1EEES8_S8_EEENS6_IJNS7_ILi128EEENS7_ILi96EEENS7_ILi64EEEEEELi256ENS_10bfloat16_tEfNS_4arch4Sm90ELb0ELb0ELb0ELb1ELb0ELb0ELb1ELb1ELb0ELb1ELb1ELb0EEENS1_21CollectiveEpilogueFwdINS6_IJSA_NS7_ILi256EEESB_EEES9_SE_SG_Li256ELb1ELb1ELb1ELb0EEENS1_36VarlenDynamicPersistentTileSchedulerILi128ELi96ELi256ELi128ELb1ELb1ELb1ELb0ELb1ELb1EEEEEEEEEvNT_6ParamsE,"",@"SHT_CUDA_INFO"
	.sectionflags	@""
	.align	4


	//----- nvinfo : EIATTR_CUDA_API_VERSION
	.align		4
        /*0000*/ 	.byte	0x04, 0x37
        /*0002*/ 	.short	(.L_168 - .L_167)
.L_167:
        /*0004*/ 	.word	0x00000082


	//----- nvinfo : EIATTR_KPARAM_INFO
	.align		4
.L_168:
        /*0008*/ 	.byte	0x04, 0x17
        /*000a*/ 	.short	(.L_170 - .L_169)
.L_169:
        /*000c*/ 	.word	0x00000000
        /*0010*/ 	.short	0x0000
        /*0012*/ 	.short	0x0000
        /*0014*/ 	.byte	0x00, 0xf0, 0x01, 0x2e


	//----- nvinfo : EIATTR_SPARSE_MMA_MASK
	.align		4
.L_170:
        /*0018*/ 	.byte	0x03, 0x50
        /*001a*/ 	.short	0x0000


	//----- nvinfo : EIATTR_MAXREG_COUNT
	.align		4
        /*001c*/ 	.byte	0x03, 0x1b
        /*001e*/ 	.short	0x00a8


	//----- nvinfo : EIATTR_MERCURY_ISA_VERSION
	.align		4
        /*0020*/ 	.byte	0x03, 0x5f
        /*0022*/ 	.short	0x0101


	//----- nvinfo : EIATTR_VRC_CTA_INIT_COUNT
	.align		4
        /*0024*/ 	.byte	0x02, 0x4a
	.zero		1
	.zero		1


	//----- nvinfo : EIATTR_EXIT_INSTR_OFFSETS
	.align		4
        /*0028*/ 	.byte	0x04, 0x1c
        /*002a*/ 	.short	(.L_172 - .L_171)


	//   ....[0]....
.L_171:
        /*002c*/ 	.word	0x00000010


	//----- nvinfo : EIATTR_MAX_THREADS
	.align		4
.L_172:
        /*0030*/ 	.byte	0x04, 0x05
        /*0032*/ 	.short	(.L_174 - .L_173)
.L_173:
        /*0034*/ 	.word	0x00000180
        /*0038*/ 	.word	0x00000001
        /*003c*/ 	.word	0x00000001


	//----- nvinfo : EIATTR_CBANK_PARAM_SIZE
	.align		4
.L_174:
        /*0040*/ 	.byte	0x03, 0x19
        /*0042*/ 	.short	0x0b80


	//----- nvinfo : EIATTR_PARAM_CBANK
	.align		4
        /*0044*/ 	.byte	0x04, 0x0a
        /*0046*/ 	.short	(.L_176 - .L_175)
	.align		4
.L_175:
        /*0048*/ 	.word	index@(.nv.constant0._ZN7cutlass13device_kernelIN5flash11enable_sm90INS1_16FlashAttnFwdSm90INS1_25CollectiveMainloopFwdSm90ILi2EN4cute5tupleIJNS5_1CILi1EEES8_S8_EEENS6_IJNS7_ILi128EEENS7_ILi96EEENS7_ILi64EEEEEELi256ENS_10bfloat16_tEfNS_4arch4Sm90ELb0ELb0ELb0ELb1ELb0ELb0ELb1ELb1ELb0ELb1ELb1ELb0EEENS1_21CollectiveEpilogueFwdINS6_IJSA_NS7_ILi256EEESB_EEES9_SE_SG_Li256ELb1ELb1ELb1ELb0EEENS1_36VarlenDynamicPersistentTileSchedulerILi128ELi96ELi256ELi128ELb1ELb1ELb1ELb0ELb1ELb1EEEEEEEEEvNT_6ParamsE)
        /*004c*/ 	.short	0x0380
        /*004e*/ 	.short	0x0b80


	//----- nvinfo : EIATTR_SW_WAR
	.align		4
.L_176:
        /*0050*/ 	.byte	0x04, 0x36
        /*0052*/ 	.short	(.L_178 - .L_177)
.L_177:
        /*0054*/ 	.word	0x00000008
.L_178:


//--------------------- .nv.info._ZN7cutlass13device_kernelIN5flash11enable_sm90INS1_16FlashAttnFwdSm90INS1_25CollectiveMainloopFwdSm90ILi2EN4cute5tupleIJNS5_1CILi1EEES8_S8_EEENS6_IJNS7_ILi128EEENS7_ILi96EEENS7_ILi64EEEEEELi256ENS_10bfloat16_tEfNS_4arch4Sm90ELb0ELb0ELb0ELb1ELb0ELb1ELb1ELb1ELb0ELb1ELb1ELb0EEENS1_21CollectiveEpilogueFwdINS6_IJSA_NS7_ILi256EEESB_EEES9_SE_SG_Li256ELb1ELb1ELb1ELb0EEENS1_36VarlenDynamicPersistentTileSchedulerILi128ELi96ELi256ELi128ELb1ELb1ELb1ELb0ELb1ELb1EEEEEEEEEvNT_6ParamsE --------------------------
	.section	.nv.info._ZN7cutlass13device_kernelIN5flash11enable_sm90INS1_16FlashAttnFwdSm90INS1_25CollectiveMainloopFwdSm90ILi2EN4cute5tupleIJNS5_1CILi1EEES8_S8_EEENS6_IJNS7_ILi128EEENS7_ILi96EEENS7_ILi64EEEEEELi256ENS_10bfloat16_tEfNS_4arch4Sm90ELb0ELb0ELb0ELb1ELb0ELb1ELb1ELb1ELb0ELb1ELb1ELb0EEENS1_21CollectiveEpilogueFwdINS6_IJSA_NS7_ILi256EEESB_EEES9_SE_SG_Li256ELb1ELb1ELb1ELb0EEENS1_36VarlenDynamicPersistentTileSchedulerILi128ELi96ELi256ELi128ELb1ELb1ELb1ELb0ELb1ELb1EEEEEEEEEvNT_6ParamsE,"",@"SHT_CUDA_INFO"
	.sectionflags	@""
	.align	4


	//----- nvinfo : EIATTR_CUDA_API_VERSION
	.align		4
        /*0000*/ 	.byte	0x04, 0x37
        /*0002*/ 	.short	(.L_180 - .L_179)
.L_179:
        /*0004*/ 	.word	0x00000082


	//----- nvinfo : EIATTR_KPARAM_INFO
	.align		4
.L_180:
        /*0008*/ 	.byte	0x04, 0x17
        /*000a*/ 	.short	(.L_182 - .L_181)
.L_181:
        /*000c*/ 	.word	0x00000000
        /*0010*/ 	.short	0x0000
        /*0012*/ 	.short	0x0000
        /*0014*/ 	.byte	0x00, 0xf0, 0x01, 0x2e


	//----- nvinfo : EIATTR_SPARSE_MMA_MASK
	.align		4
.L_182:
        /*0018*/ 	.byte	0x03, 0x50
        /*001a*/ 	.short	0x0000


	//----- nvinfo : EIATTR_MAXREG_COUNT
	.align		4
        /*001c*/ 	.byte	0x03, 0x1b
        /*001e*/ 	.short	0x00a8


	//----- nvinfo : EIATTR_MERCURY_ISA_VERSION
	.align		4
        /*0020*/ 	.byte	0x03, 0x5f
        /*0022*/ 	.short	0x0101


	//----- nvinfo : EIATTR_VRC_CTA_INIT_COUNT
	.align		4
        /*0024*/ 	.byte	0x02, 0x4a
	.zero		1
	.zero		1


	//----- nvinfo : EIATTR_EXIT_INSTR_OFFSETS
	.align		4
        /*0028*/ 	.byte	0x04, 0x1c
        /*002a*/ 	.short	(.L_184 - .L_183)


	//   ....[0]....
.L_183:
        /*002c*/ 	.word	0x00000010


	//----- nvinfo : EIATTR_MAX_THREADS
	.align		4
.L_184:
        /*0030*/ 	.byte	0x04, 0x05
        /*0032*/ 	.short	(.L_186 - .L_185)
.L_185:
        /*0034*/ 	.word	0x00000180
        /*0038*/ 	.word	0x00000001
        /*003c*/ 	.word	0x00000001


	//----- nvinfo : EIATTR_CBANK_PARAM_SIZE
	.align		4
.L_186:
        /*0040*/ 	.byte	0x03, 0x19
        /*0042*/ 	.short	0x0b80


	//----- nvinfo : EIATTR_PARAM_CBANK
	.align		4
        /*0044*/ 	.byte	0x04, 0x0a
        /*0046*/ 	.short	(.L_188 - .L_187)
	.align		4
.L_187:
        /*0048*/ 	.word	index@(.nv.constant0._ZN7cutlass13device_kernelIN5flash11enable_sm90INS1_16FlashAttnFwdSm90INS1_25CollectiveMainloopFwdSm90ILi2EN4cute5tupleIJNS5_1CILi1EEES8_S8_EEENS6_IJNS7_ILi128EEENS7_ILi96EEENS7_ILi64EEEEEELi256ENS_10bfloat16_tEfNS_4arch4Sm90ELb0ELb0ELb0ELb1ELb0ELb1ELb1ELb1ELb0ELb1ELb1ELb0EEENS1_21CollectiveEpilogueFwdINS6_IJSA_NS7_ILi256EEESB_EEES9_SE_SG_Li256ELb1ELb1ELb1ELb0EEENS1_36VarlenDynamicPersistentTileSchedulerILi128ELi96ELi256ELi128ELb1ELb1ELb1ELb0ELb1ELb1EEEEEEEEEvNT_6ParamsE)
        /*004c*/ 	.short	0x0380
        /*004e*/ 	.short	0x0b80


	//----- nvinfo : EIATTR_SW_WAR
	.align		4
.L_188:
        /*0050*/ 	.byte	0x04, 0x36
        /*0052*/ 	.short	(.L_190 - .L_189)
.L_189:
        /*0054*/ 	.word	0x00000008
.L_190:


//--------------------- .nv.info._ZN7cutlass13device_kernelIN5flash11enable_sm90INS1_16FlashAttnFwdSm90INS1_25CollectiveMainloopFwdSm90ILi2EN4cute5tupleIJNS5_1CILi1EEES8_S8_EEENS6_IJNS7_ILi128EEENS7_ILi96EEENS7_ILi64EEEEEELi256ENS_10bfloat16_tEfNS_4arch4Sm90ELb0ELb1ELb0ELb0ELb0ELb0ELb0ELb1ELb0ELb1ELb1ELb0EEENS1_21CollectiveEpilogueFwdINS6_IJSA_NS7_ILi256EEESB_EEES9_SE_SG_Li256ELb0ELb1ELb1ELb0EEENS1_19SingleTileSchedulerILb0ELb1ELb1ELi128EEEEEEEEEvNT_6ParamsE --------------------------
	.section	.nv.info._ZN7cutlass13device_kernelIN5flash11enable_sm90INS1_16FlashAttnFwdSm90INS1_25CollectiveMainloopFwdSm90ILi2EN4cute5tupleIJNS5_1CILi1EEES8_S8_EEENS6_IJNS7_ILi128EEENS7_ILi96EEENS7_ILi64EEEEEELi256ENS_10bfloat16_tEfNS_4arch4Sm90ELb0ELb1ELb0ELb0ELb0ELb0ELb0ELb1ELb0ELb1ELb1ELb0EEENS1_21CollectiveEpilogueFwdINS6_IJSA_NS7_ILi256EEESB_EEES9_SE_SG_Li256ELb0ELb1ELb1ELb0EEENS1_19SingleTileSchedulerILb0ELb1ELb1ELi128EEEEEEEEEvNT_6ParamsE,"",@"SHT_CUDA_INFO"
	.sectionflags	@""
	.align	4


	//----- nvinfo : EIATTR_CUDA_API_VERSION
	.align		4
        /*0000*/ 	.byte	0x04, 0x37
        /*0002*/ 	.short	(.L_192 - .L_191)
.L_191:
        /*0004*/ 	.word	0x00000082


	//----- nvinfo : EIATTR_KPARAM_INFO
	.align		4
.L_192:
        /*0008*/ 	.byte	0x04, 0x17
        /*000a*/ 	.short	(.L_194 - .L_193)
.L_193:
        /*000c*/ 	.word	0x00000000
        /*0010*/ 	.short	0x0000
        /*0012*/ 	.short	0x0000
        /*0014*/ 	.byte	0x00, 0xf0, 0x01, 0x28


	//----- nvinfo : EIATTR_SPARSE_MMA_MASK
	.align		4
.L_194:
        /*0018*/ 	.byte	0x03, 0x50
        /*001a*/ 	.short	0x0000


	//----- nvinfo : EIATTR_MAXREG_COUNT
	.align		4
        /*001c*/ 	.byte	0x03, 0x1b
        /*001e*/ 	.short	0x00a8


	//----- nvinfo : EIATTR_MERCURY_ISA_VERSION
	.align		4
        /*0020*/ 	.byte	0x03, 0x5f
        /*0022*/ 	.short	0x0101


	//----- nvinfo : EIATTR_VRC_CTA_INIT_COUNT
	.align		4
        /*0024*/ 	.byte	0x02, 0x4a
	.zero		1
	.zero		1


	//----- nvinfo : EIATTR_EXIT_INSTR_OFFSETS
	.align		4
        /*0028*/ 	.byte	0x04, 0x1c
        /*002a*/ 	.short	(.L_196 - .L_195)


	//   ....[0]....
.L_195:
        /*002c*/ 	.word	0x00000010


	//----- nvinfo : EIATTR_MAX_THREADS
	.align		4
.L_196:
        /*0030*/ 	.byte	0x04, 0x05
        /*0032*/ 	.short	(.L_198 - .L_197)
.L_197:
        /*0034*/ 	.word	0x00000180
        /*0038*/ 	.word	0x00000001
        /*003c*/ 	.word	0x00000001


	//----- nvinfo : EIATTR_CBANK_PARAM_SIZE
	.align		4
.L_198:
        /*0040*/ 	.byte	0x03, 0x19
        /*0042*/ 	.short	0x0a00


	//----- nvinfo : EIATTR_PARAM_CBANK
	.align		4
        /*0044*/ 	.byte	0x04, 0x0a
        /*0046*/ 	.short	(.L_200 - .L_199)
	.align		4
.L_199:
        /*0048*/ 	.word	index@(.nv.constant0._ZN7cutlass13device_kernelIN5flash11enable_sm90INS1_16FlashAttnFwdSm90INS1_25CollectiveMainloopFwdSm90ILi2EN4cute5tupleIJNS5_1CILi1EEES8_S8_EEENS6_IJNS7_ILi128EEENS7_ILi96EEENS7_ILi64EEEEEELi256ENS_10bfloat16_tEfNS_4arch4Sm90ELb0ELb1ELb0ELb0ELb0ELb0ELb0ELb1ELb0ELb1ELb1ELb0EEENS1_21CollectiveEpilogueFwdINS6_IJSA_NS7_ILi256EEESB_EEES9_SE_SG_Li256ELb0ELb1ELb1ELb0EEENS1_19SingleTileSchedulerILb0ELb1ELb1ELi128EEEEEEEEEvNT_6ParamsE)
        /*004c*/ 	.short	0x0380
        /*004e*/ 	.short	0x0a00


	//----- nvinfo : EIATTR_SW_WAR
	.align		4
.L_200:
        /*0050*/ 	.byte	0x04, 0x36
        /*0052*/ 	.short	(.L_202 - .L_201)
.L_201:
        /*0054*/ 	.word	0x00000008
.L_202:


//--------------------- .nv.info._ZN7cutlass13device_kernelIN5flash11enable_sm90INS1_16FlashAttnFwdSm90INS1_25CollectiveMainloopFwdSm90ILi2EN4cute5tupleIJNS5_1CILi1EEES8_S8_EEENS6_IJNS7_ILi128EEENS7_ILi96EEENS7_ILi64EEEEEELi256ENS_10bfloat16_tEfNS_4arch4Sm90ELb0ELb1ELb0ELb0ELb0ELb0ELb1ELb1ELb0ELb1ELb1ELb0EEENS1_21CollectiveEpilogueFwdINS6_IJSA_NS7_ILi256EEESB_EEES9_SE_SG_Li256ELb0ELb1ELb1ELb0EEENS1_19SingleTileSchedulerILb0ELb1ELb1ELi128EEEEEEEEEvNT_6ParamsE --------------------------
	.section	.nv.info._ZN7cutlass13device_kernelIN5flash11enable_sm90INS1_16FlashAttnFwdSm90INS1_25CollectiveMainloopFwdSm90ILi2EN4cute5tupleIJNS5_1CILi1EEES8_S8_EEENS6_IJNS7_ILi128EEENS7_ILi96EEENS7_ILi64EEEEEELi256ENS_10bfloat16_tEfNS_4arch4Sm90ELb0ELb1ELb0ELb0ELb0ELb0ELb1ELb1ELb0ELb1ELb1ELb0EEENS1_21CollectiveEpilogueFwdINS6_IJSA_NS7_ILi256EEESB_EEES9_SE_SG_Li256ELb0ELb1ELb1ELb0EEENS1_19SingleTileSchedulerILb0ELb1ELb1ELi128EEEEEEEEEvNT_6ParamsE,"",@"SHT_CUDA_INFO"
	.sectionflags	@""
	.align	4


	//----- nvinfo : EIATTR_CUDA_API_VERSION
	.align		4
        /*0000*/ 	.byte	0x04, 0x37
        /*0002*/ 	.short	(.L_204 - .L_203)
.L_203:
        /*0004*/ 	.word	0x00000082


	//----- nvinfo : EIATTR_KPARAM_INFO
	.align		4
.L_204:
        /*0008*/ 	.byte	0x04, 0x17
        /*000a*/ 	.short	(.L_206 - .L_205)
.L_205:
        /*000c*/ 	.word	0x00000000
        /*0010*/ 	.short	0x0000
        /*0012*/ 	.short	0x0000
        /*0014*/ 	.byte	0x00, 0xf0, 0x01, 0x2c


	//----- nvinfo : EIATTR_SPARSE_MMA_MASK
	.align		4
.L_206:
        /*0018*/ 	.byte	0x03, 0x50
        /*001a*/ 	.short	0x0000


	//----- nvinfo : EIATTR_MAXREG_COUNT
	.align		4
        /*001c*/ 	.byte	0x03, 0x1b
        /*001e*/ 	.short	0x00a8


	//----- nvinfo : EIATTR_MERCURY_ISA_VERSION
	.align		4
        /*0020*/ 	.byte	0x03, 0x5f
        /*0022*/ 	.short	0x0101


	//----- nvinfo : EIATTR_VRC_CTA_INIT_COUNT
	.align		4
        /*0024*/ 	.byte	0x02, 0x4a
	.zero		1
	.zero		1


	//----- nvinfo : EIATTR_EXIT_INSTR_OFFSETS
	.align		4
        /*0028*/ 	.byte	0x04, 0x1c
        /*002a*/ 	.short	(.L_208 - .L_207)


	//   ....[0]....
.L_207:
        /*002c*/ 	.word	0x00000010


	//----- nvinfo : EIATTR_MAX_THREADS
	.align		4
.L_208:
        /*0030*/ 	.byte	0x04, 0x05
        /*0032*/ 	.short	(.L_210 - .L_209)
.L_209:
        /*0034*/ 	.word	0x00000180
        /*0038*/ 	.word	0x00000001
        /*003c*/ 	.word	0x00000001


	//----- nvinfo : EIATTR_CBANK_PARAM_SIZE
	.align		4
.L_210:
        /*0040*/ 	.byte	0x03, 0x19
        /*0042*/ 	.short	0x0b00


	//----- nvinfo : EIATTR_PARAM_CBANK
	.align		4
        /*0044*/ 	.byte	0x04, 0x0a
        /*0046*/ 	.short	(.L_212 - .L_211)
	.align		4
.L_211:
        /*0048*/ 	.word	index@(.nv.constant0._ZN7cutlass13device_kernelIN5flash11enable_sm90INS1_16FlashAttnFwdSm90INS1_25CollectiveMainloopFwdSm90ILi2EN4cute5tupleIJNS5_1CILi1EEES8_S8_EEENS6_IJNS7_ILi128EEENS7_ILi96EEENS7_ILi64EEEEEELi256ENS_10bfloat16_tEfNS_4arch4Sm90ELb0ELb1ELb0ELb0ELb0ELb0ELb1ELb1ELb0ELb1ELb1ELb0EEENS1_21CollectiveEpilogueFwdINS6_IJSA_NS7_ILi256EEESB_EEES9_SE_SG_Li256ELb0ELb1ELb1ELb0EEENS1_19SingleTileSchedulerILb0ELb1ELb1ELi128EEEEEEEEEvNT_6ParamsE)
        /*004c*/ 	.short	0x0380
        /*004e*/ 	.short	0x0b00


	//----- nvinfo : EIATTR_SW_WAR
	.align		4
.L_212:
        /*0050*/ 	.byte	0x04, 0x36
        /*0052*/ 	.short	(.L_214 - .L_213)
.L_213:
        /*0054*/ 	.word	0x00000008
.L_214:


//--------------------- .nv.info._ZN7cutlass13device_kernelIN5flash11enable_sm90INS1_16FlashAttnFwdSm90INS1_25CollectiveMainloopFwdSm90ILi2EN4cute5tupleIJNS5_1CILi1EEES8_S8_EEENS6_IJNS7_ILi128EEENS7_ILi96EEENS7_ILi64EEEEEELi256ENS_10bfloat16_tEfNS_4arch4Sm90ELb0ELb1ELb0ELb1ELb0ELb0ELb0ELb1ELb0ELb1ELb1ELb0EEENS1_21CollectiveEpilogueFwdINS6_IJSA_NS7_ILi256EEESB_EEES9_SE_SG_Li256ELb1ELb1ELb1ELb0EEENS1_36VarlenDynamicPersistentTileSchedulerILi128ELi96ELi256ELi128ELb1ELb1ELb1ELb1ELb0ELb1EEEEEEEEEvNT_6ParamsE --------------------------
	.section	.nv.info._ZN7cutlass13device_kernelIN5flash11enable_sm90INS1_16FlashAttnFwdSm90INS1_25CollectiveMainloopFwdSm90ILi2EN4cute5tupleIJNS5_1CILi1EEES8_S8_EEENS6_IJNS7_ILi128EEENS7_ILi96EEENS7_ILi64EEEEEELi256ENS_10bfloat16_tEfNS_4arch4Sm90ELb0ELb1ELb0ELb1ELb0ELb0ELb0ELb1ELb0ELb1ELb1ELb0EEENS1_21CollectiveEpilogueFwdINS6_IJSA_NS7_ILi256EEESB_EEES9_SE_SG_Li256ELb1ELb1ELb1ELb0EEENS1_36VarlenDynamicPersistentTileSchedulerILi128ELi96ELi256ELi128ELb1ELb1ELb1ELb1ELb0ELb1EEEEEEEEEvNT_6ParamsE,"",@"SHT_CUDA_INFO"
	.sectionflags	@""
	.align	4


	//----- nvinfo : EIATTR_CUDA_API_VERSION
	.align		4
        /*0000*/ 	.byte	0x04, 0x37
        /*0002*/ 	.short	(.L_216 - .L_215)
.L_215:
        /*0004*/ 	.word	0x00000082


	//----- nvinfo : EIATTR_KPARAM_INFO
	.align		4
.L_216:
        /*0008*/ 	.byte	0x04, 0x17
        /*000a*/ 	.short	(.L_218 - .L_217)
.L_217:
        /*000c*/ 	.word	0x00000000
        /*0010*/ 	.short	0x0000
        /*0012*/ 	.short	0x0000
        /*0014*/ 	.byte	0x00, 0xf0, 0x01, 0x2a


	//----- nvinfo : EIATTR_SPARSE_MMA_MASK
	.align		4
.L_218:
        /*0018*/ 	.byte	0x03, 0x50
        /*001a*/ 	.short	0x0000


	//----- nvinfo : EIATTR_MAXREG_COUNT
	.align		4
        /*001c*/ 	.byte	0x03, 0x1b
        /*001e*/ 	.short	0x00a8


	//----- nvinfo : EIATTR_MERCURY_ISA_VERSION
	.align		4
        /*0020*/ 	.byte	0x03, 0x5f
        /*0022*/ 	.short	0x0101


	//----- nvinfo : EIATTR_VRC_CTA_INIT_COUNT
	.align		4
        /*0024*/ 	.byte	0x02, 0x4a
	.zero		1
	.zero		1


	//----- nvinfo : EIATTR_EXIT_INSTR_OFFSETS
	.align		4
        /*0028*/ 	.byte	0x04, 0x1c
        /*002a*/ 	.short	(.L_220 - .L_219)


	//   ....[0]....
.L_219:
        /*002c*/ 	.word	0x00000010


	//----- nvinfo : EIATTR_MAX_THREADS
	.align		4
.L_220:
        /*0030*/ 	.byte	0x04, 0x05
        /*0032*/ 	.short	(.L_222 - .L_221)
.L_221:
        /*0034*/ 	.word	0x00000180
        /*0038*/ 	.word	0x00000001
        /*003c*/ 	.word	0x00000001


	//----- nvinfo : EIATTR_CBANK_PARAM_SIZE
	.align		4
.L_222:
        /*0040*/ 	.byte	0x03, 0x19
        /*0042*/ 	.short	0x0a80


	//----- nvinfo : EIATTR_PARAM_CBANK
	.align		4
        /*0044*/ 	.byte	0x04, 0x0a
        /*0046*/ 	.short	(.L_224 - .L_223)
	.align		4
.L_223:
        /*0048*/ 	.word	index@(.nv.constant0._ZN7cutlass13device_kernelIN5flash11enable_sm90INS1_16FlashAttnFwdSm90INS1_25CollectiveMainloopFwdSm90ILi2EN4cute5tupleIJNS5_1CILi1EEES8_S8_EEENS6_IJNS7_ILi128EEENS7_ILi96EEENS7_ILi64EEEEEELi256ENS_10bfloat16_tEfNS_4arch4Sm90ELb0ELb1ELb0ELb1ELb0ELb0ELb0ELb1ELb0ELb1ELb1ELb0EEENS1_21CollectiveEpilogueFwdINS6_IJSA_NS7_ILi256EEESB_EEES9_SE_SG_Li256ELb1ELb1ELb1ELb0EEENS1_36VarlenDynamicPersistentTileSchedulerILi128ELi96ELi256ELi128ELb1ELb1ELb1ELb1ELb0ELb1EEEEEEEEEvNT_6ParamsE)
        /*004c*/ 	.short	0x0380
        /*004e*/ 	.short	0x0a80


	//----- nvinfo : EIATTR_SW_WAR
	.align		4
.L_224:
        /*0050*/ 	.byte	0x04, 0x36
        /*0052*/ 	.short	(.L_226 - .L_225)
.L_225:
        /*0054*/ 	.word	0x00000008
.L_226:


//--------------------- .nv.info._ZN7cutlass13device_kernelIN5flash11enable_sm90INS1_16FlashAttnFwdSm90INS1_25CollectiveMainloopFwdSm90ILi2EN4cute5tupleIJNS5_1CILi1EEES8_S8_EEENS6_IJNS7_ILi128EEENS7_ILi96EEENS7_ILi64EEEEEELi256ENS_10bfloat16_tEfNS_4arch4Sm90ELb0ELb1ELb0ELb1ELb0ELb1ELb0ELb1ELb0ELb1ELb1ELb0EEENS1_21CollectiveEpilogueFwdINS6_IJSA_NS7_ILi256EEESB_EEES9_SE_SG_Li256ELb1ELb1ELb1ELb0EEENS1_36VarlenDynamicPersistentTileSchedulerILi128ELi96ELi256ELi128ELb1ELb1ELb1ELb1ELb0ELb1EEEEEEEEEvNT_6ParamsE --------------------------
	.section	.nv.info._ZN7cutlass13device_kernelIN5flash11enable_sm90INS1_16FlashAttnFwdSm90INS1_25CollectiveMainloopFwdSm90ILi2EN4cute5tupleIJNS5_1CILi1EEES8_S8_EEENS6_IJNS7_ILi128EEENS7_ILi96EEENS7_ILi64EEEEEELi256ENS_10bfloat16_tEfNS_4arch4Sm90ELb0ELb1ELb0ELb1ELb0ELb1ELb0ELb1ELb0ELb1ELb1ELb0EEENS1_21CollectiveEpilogueFwdINS6_IJSA_NS7_ILi256EEESB_EEES9_SE_SG_Li256ELb1ELb1ELb1ELb0EEENS1_36VarlenDynamicPersistentTileSchedulerILi128ELi96ELi256ELi128ELb1ELb1ELb1ELb1ELb0ELb1EEEEEEEEEvNT_6ParamsE,"",@"SHT_CUDA_INFO"
	.sectionflags	@""
	.align	4


	//----- nvinfo : EIATTR_CUDA_API_VERSION
	.align		4
        /*0000*/ 	.byte	0x04, 0x37
        /*0002*/ 	.short	(.L_228 - .L_227)
.L_227:
        /*0004*/ 	.word	0x00000082


	//----- nvinfo : EIATTR_KPARAM_INFO
	.align		4
.L_228:
        /*0008*/ 	.byte	0x04, 0x17
        /*000a*/ 	.short	(.L_230 - .L_229)
.L_229:
        /*000c*/ 	.word	0x00000000
        /*0010*/ 	.short	0x0000
        /*0012*/ 	.short	0x0000
        /*0014*/ 	.byte	0x00, 0xf0, 0x01, 0x2a


	//----- nvinfo : EIATTR_SPARSE_MMA_MASK
	.align		4
.L_230:
        /*0018*/ 	.byte	0x03, 0x50
        /*001a*/ 	.short	0x0000


	//----- nvinfo : EIATTR_MAXREG_COUNT
	.align		4
        /*001c*/ 	.byte	0x03, 0x1b
        /*001e*/ 	.short	0x00a8


	//----- nvinfo : EIATTR_MERCURY_ISA_VERSION
	.align		4
        /*0020*/ 	.byte	0x03, 0x5f
        /*0022*/ 	.short	0x0101


	//----- nvinfo : EIATTR_VRC_CTA_INIT_COUNT
	.align		4
        /*0024*/ 	.byte	0x02, 0x4a
	.zero		1
	.zero		1


	//----- nvinfo : EIATTR_EXIT_INSTR_OFFSETS
	.align		4
        /*0028*/ 	.byte	0x04, 0x1c
        /*002a*/ 	.short	(.L_232 - .L_231)


	//   ....[0]....
.L_231:
        /*002c*/ 	.word	0x00000010


	//----- nvinfo : EIATTR_MAX_THREADS
	.align		4
.L_232:
        /*0030*/ 	.byte	0x04, 0x05
        /*0032*/ 	.short	(.L_234 - .L_233)
.L_233:
        /*0034*/ 	.word	0x00000180
        /*0038*/ 	.word	0x00000001
        /*003c*/ 	.word	0x00000001


	//----- nvinfo : EIATTR_CBANK_PARAM_SIZE
	.align		4
.L_234:
        /*0040*/ 	.byte	0x03, 0x19
        /*0042*/ 	.short	0x0a80


	//----- nvinfo : EIATTR_PARAM_CBANK
	.align		4
        /*0044*/ 	.byte	0x04, 0x0a
        /*0046*/ 	.short	(.L_236 - .L_235)
	.align		4
.L_235:
        /*0048*/ 	.word	index@(.nv.constant0._ZN7cutlass13device_kernelIN5flash11enable_sm90INS1_16FlashAttnFwdSm90INS1_25CollectiveMainloopFwdSm90ILi2EN4cute5tupleIJNS5_1CILi1EEES8_S8_EEENS6_IJNS7_ILi128EEENS7_ILi96EEENS7_ILi64EEEEEELi256ENS_10bfloat16_tEfNS_4arch4Sm90ELb0ELb1ELb0ELb1ELb0ELb1ELb0ELb1ELb0ELb1ELb1ELb0EEENS1_21CollectiveEpilogueFwdINS6_IJSA_NS7_ILi256EEESB_EEES9_SE_SG_Li256ELb1ELb1ELb1ELb0EEENS1_36VarlenDynamicPersistentTileSchedulerILi128ELi96ELi256ELi128ELb1ELb1ELb1ELb1ELb0ELb1EEEEEEEEEvNT_6ParamsE)
        /*004c*/ 	.short	0x0380
        /*004e*/ 	.short	0x0a80


	//----- nvinfo : EIATTR_SW_WAR
	.align		4
.L_236:
        /*0050*/ 	.byte	0x04, 0x36
        /*0052*/ 	.short	(.L_238 - .L_237)
.L_237:
        /*0054*/ 	.word	0x00000008
.L_238:


//--------------------- .nv.info._ZN7cutlass13device_kernelIN5flash11enable_sm90INS1_16FlashAttnFwdSm90INS1_25CollectiveMainloopFwdSm90ILi2EN4cute5tupleIJNS5_1CILi1EEES8_S8_EEENS6_IJNS7_ILi128EEENS7_ILi96EEENS7_ILi64EEEEEELi256ENS_10bfloat16_tEfNS_4arch4Sm90ELb0ELb1ELb0ELb1ELb0ELb0ELb1ELb1ELb0ELb1ELb1ELb0EEENS1_21CollectiveEpilogueFwdINS6_IJSA_NS7_ILi256EEESB_EEES9_SE_SG_Li256ELb1ELb1ELb1ELb0EEENS1_36VarlenDynamicPersistentTileSchedulerILi128ELi96ELi256ELi128ELb1ELb1ELb1ELb1ELb0ELb1EEEEEEEEEvNT_6ParamsE --------------------------
	.section	.nv.info._ZN7cutlass13device_kernelIN5flash11enable_sm90INS1_16FlashAttnFwdSm90INS1_25CollectiveMainloopFwdSm90ILi2EN4cute5tupleIJNS5_1CILi1EEES8_S8_EEENS6_IJNS7_ILi128EEENS7_ILi96EEENS7_ILi64EEEEEELi256ENS_10bfloat16_tEfNS_4arch4Sm90ELb0ELb1ELb0ELb1ELb0ELb0ELb1ELb1ELb0ELb1ELb1ELb0EEENS1_21CollectiveEpilogueFwdINS6_IJSA_NS7_ILi256EEESB_EEES9_SE_SG_Li256ELb1ELb1ELb1ELb0EEENS1_36VarlenDynamicPersistentTileSchedulerILi128ELi96ELi256ELi128ELb1ELb1ELb1ELb1ELb0ELb1EEEEEEEEEvNT_6ParamsE,"",@"SHT_CUDA_INFO"
	.sectionflags	@""
	.align	4


	//----- nvinfo : EIATTR_CUDA_API_VERSION
	.align		4
        /*0000*/ 	.byte	0x04, 0x37
        /*0002*/ 	.short	(.L_240 - .L_239)
.L_239:
        /*0004*/ 	.word	0x00000082


	//----- nvinfo : EIATTR_KPARAM_INFO
	.align		4
.L_240:
        /*0008*/ 	.byte	0x04, 0x17
        /*000a*/ 	.short	(.L_242 - .L_241)
.L_241:
        /*000c*/ 	.word	0x00000000
        /*0010*/ 	.short	0x0000
        /*0012*/ 	.short	0x0000
        /*0014*/ 	.byte	0x00, 0xf0, 0x01, 0x2e


	//----- nvinfo : EIATTR_SPARSE_MMA_MASK
	.align		4
.L_242:
        /*0018*/ 	.byte	0x03, 0x50
        /*001a*/ 	.short	0x0000


	//----- nvinfo : EIATTR_MAXREG_COUNT
	.align		4
        /*001c*/ 	.byte	0x03, 0x1b
        /*001e*/ 	.short	0x00a8


	//----- nvinfo : EIATTR_MERCURY_ISA_VERSION
	.align		4
        /*0020*/ 	.byte	0x03, 0x5f
        /*0022*/ 	.short	0x0101


	//----- nvinfo : EIATTR_VRC_CTA_INIT_COUNT
	.align		4
        /*0024*/ 	.byte	0x02, 0x4a
	.zero		1
	.zero		1


	//----- nvinfo : EIATTR_EXIT_INSTR_OFFSETS
	.align		4
        /*0028*/ 	.byte	0x04, 0x1c
        /*002a*/ 	.short	(.L_244 - .L_243)


	//   ....[0]....
.L_243:
        /*002c*/ 	.word	0x00000010


	//----- nvinfo : EIATTR_MAX_THREADS
	.align		4
.L_244:
        /*0030*/ 	.byte	0x04, 0x05
        /*0032*/ 	.short	(.L_246 - .L_245)
.L_245:
        /*0034*/ 	.word	0x00000180
        /*0038*/ 	.word	0x00000001
        /*003c*/ 	.word	0x00000001


	//----- nvinfo : EIATTR_CBANK_PARAM_SIZE
	.align		4
.L_246:
        /*0040*/ 	.byte	0x03, 0x19
        /*0042*/ 	.short	0x0b80


	//----- nvinfo : EIATTR_PARAM_CBANK
	.align		4
        /*0044*/ 	.byte	0x04, 0x0a
        /*0046*/ 	.short	(.L_248 - .L_247)
	.align		4
.L_247:
        /*0048*/ 	.word	index@(.nv.constant0._ZN7cutlass13device_kernelIN5flash11enable_sm90INS1_16FlashAttnFwdSm90INS1_25CollectiveMainloopFwdSm90ILi2EN4cute5tupleIJNS5_1CILi1EEES8_S8_EEENS6_IJNS7_ILi128EEENS7_ILi96EEENS7_ILi64EEEEEELi256ENS_10bfloat16_tEfNS_4arch4Sm90ELb0ELb1ELb0ELb1ELb0ELb0ELb1ELb1ELb0ELb1ELb1ELb0EEENS1_21CollectiveEpilogueFwdINS6_IJSA_NS7_ILi256EEESB_EEES9_SE_SG_Li256ELb1ELb1ELb1ELb0EEENS1_36VarlenDynamicPersistentTileSchedulerILi128ELi96ELi256ELi128ELb1ELb1ELb1ELb1ELb0ELb1EEEEEEEEEvNT_6ParamsE)
        /*004c*/ 	.short	0x0380
        /*004e*/ 	.short	0x0b80


	//----- nvinfo : EIATTR_SW_WAR
	.align		4
.L_248:
        /*0050*/ 	.byte	0x04, 0x36
        /*0052*/ 	.short	(.L_250 - .L_249)
.L_249:
        /*0054*/ 	.word	0x00000008
.L_250:


//--------------------- .nv.info._ZN7cutlass13device_kernelIN5flash11enable_sm90INS1_16FlashAttnFwdSm90INS1_25CollectiveMainloopFwdSm90ILi2EN4cute5tupleIJNS5_1CILi1EEES8_S8_EEENS6_IJNS7_ILi128EEENS7_ILi96EEENS7_ILi64EEEEEELi256ENS_10bfloat16_tEfNS_4arch4Sm90ELb0ELb1ELb0ELb1ELb0ELb1ELb1ELb1ELb0ELb1ELb1ELb0EEENS1_21CollectiveEpilogueFwdINS6_IJSA_NS7_ILi256EEESB_EEES9_SE_SG_Li256ELb1ELb1ELb1ELb0EEENS1_36VarlenDynamicPersistentTileSchedulerILi128ELi96ELi256ELi128ELb1ELb1ELb1ELb1ELb0ELb1EEEEEEEEEvNT_6ParamsE --------------------------
	.section	.nv.info._ZN7cutlass13device_kernelIN5flash11enable_sm90INS1_16FlashAttnFwdSm90INS1_25CollectiveMainloopFwdSm90ILi2EN4cute5tupleIJNS5_1CILi1EEES8_S8_EEENS6_IJNS7_ILi128EEENS7_ILi96EEENS7_ILi64EEEEEELi256ENS_10bfloat16_tEfNS_4arch4Sm90ELb0ELb1ELb0ELb1ELb0ELb1ELb1ELb1ELb0ELb1ELb1ELb0EEENS1_21CollectiveEpilogueFwdINS6_IJSA_NS7_ILi256EEESB_EEES9_SE_SG_Li256ELb1ELb1ELb1ELb0EEENS1_36VarlenDynamicPersistentTileSchedulerILi128ELi96ELi256ELi128ELb1ELb1ELb1ELb1ELb0ELb1EEEEEEEEEvNT_6ParamsE,"",@"SHT_CUDA_INFO"
	.sectionflags	@""
	.align	4


	//----- nvinfo : EIATTR_CUDA_API_VERSION
	.align		4
        /*0000*/ 	.byte	0x04, 0x37
        /*0002*/ 	.short	(.L_252 - .L_251)
.L_251:
        /*0004*/ 	.word	0x00000082


	//----- nvinfo : EIATTR_KPARAM_INFO
	.align		4
.L_252:
        /*0008*/ 	.byte	0x04, 0x17
        /*000a*/ 	.short	(.L_254 - .L_253)
.L_253:
        /*000c*/ 	.word	0x00000000
        /*0010*/ 	.short	0x0000
        /*0012*/ 	.short	0x0000
        /*0014*/ 	.byte	0x00, 0xf0, 0x01, 0x2e


	//----- nvinfo : EIATTR_SPARSE_MMA_MASK
	.align		4
.L_254:
        /*0018*/ 	.byte	0x03, 0x50
        /*001a*/ 	.short	0x0000


	//----- nvinfo : EIATTR_MAXREG_COUNT
	.align		4
        /*001c*/ 	.byte	0x03, 0x1b
        /*001e*/ 	.short	0x00a8


	//----- nvinfo : EIATTR_MERCURY_ISA_VERSION
	.align		4
        /*0020*/ 	.byte	0x03, 0x5f
        /*0022*/ 	.short	0x0101


	//----- nvinfo : EIATTR_VRC_CTA_INIT_COUNT
	.align		4
        /*0024*/ 	.byte	0x02, 0x4a
	.zero		1
	.zero		1


	//----- nvinfo : EIATTR_EXIT_INSTR_OFFSETS
	.align		4
        /*0028*/ 	.byte	0x04, 0x1c
        /*002a*/ 	.short	(.L_256 - .L_255)


	//   ....[0]....
.L_255:
        /*002c*/ 	.word	0x00000010


	//----- nvinfo : EIATTR_MAX_THREADS
	.align		4
.L_256:
        /*0030*/ 	.byte	0x04, 0x05
        /*0032*/ 	.short	(.L_258 - .L_257)
.L_257:
        /*0034*/ 	.word	0x00000180
        /*0038*/ 	.word	0x00000001
        /*003c*/ 	.word	0x00000001


	//----- nvinfo : EIATTR_CBANK_PARAM_SIZE
	.align		4
.L_258:
        /*0040*/ 	.byte	0x03, 0x19
        /*0042*/ 	.short	0x0b80


	//----- nvinfo : EIATTR_PARAM_CBANK
	.align		4
        /*0044*/ 	.byte	0x04, 0x0a
        /*0046*/ 	.short	(.L_260 - .L_259)
	.align		4
.L_259:
        /*0048*/ 	.word	index@(.nv.constant0._ZN7cutlass13device_kernelIN5flash11enable_sm90INS1_16FlashAttnFwdSm90INS1_25CollectiveMainloopFwdSm90ILi2EN4cute5tupleIJNS5_1CILi1EEES8_S8_EEENS6_IJNS7_ILi128EEENS7_ILi96EEENS7_ILi64EEEEEELi256ENS_10bfloat16_tEfNS_4arch4Sm90ELb0ELb1ELb0ELb1ELb0ELb1ELb1ELb1ELb0ELb1ELb1ELb0EEENS1_21CollectiveEpilogueFwdINS6_IJSA_NS7_ILi256EEESB_EEES9_SE_SG_Li256ELb1ELb1ELb1ELb0EEENS1_36VarlenDynamicPersistentTileSchedulerILi128ELi96ELi256ELi128ELb1ELb1ELb1ELb1ELb0ELb1EEEEEEEEEvNT_6ParamsE)
        /*004c*/ 	.short	0x0380
        /*004e*/ 	.short	0x0b80


	//----- nvinfo : EIATTR_SW_WAR
	.align		4
.L_260:
        /*0050*/ 	.byte	0x04, 0x36
        /*0052*/ 	.short	(.L_262 - .L_261)
.L_261:
        /*0054*/ 	.word	0x00000008
.L_262:


//--------------------- .nv.info._ZN7cutlass13device_kernelIN5flash11enable_sm90INS1_16FlashAttnFwdSm90INS1_25CollectiveMainloopFwdSm90ILi2EN4cute5tupleIJNS5_1CILi1EEES8_S8_EEENS6_IJNS7_ILi128EEENS7_ILi96EEENS7_ILi64EEEEEELi256ENS_10bfloat16_tEfNS_4arch4Sm90ELb1ELb0ELb0ELb0ELb0ELb0ELb0ELb1ELb0ELb1ELb1ELb0EEENS1_21CollectiveEpilogueFwdINS6_IJSA_NS7_ILi256EEESB_EEES9_SE_SG_Li256ELb0ELb1ELb1ELb0EEENS1_19SingleTileSchedulerILb0ELb1ELb1ELi128EEEEEEEEEvNT_6ParamsE --------------------------
	.section	.nv.info._ZN7cutlass13device_kernelIN5flash11enable_sm90INS1_16FlashAttnFwdSm90INS1_25CollectiveMainloopFwdSm90ILi2EN4cute5tupleIJNS5_1CILi1EEES8_S8_EEENS6_IJNS7_ILi128EEENS7_ILi96EEENS7_ILi64EEEEEELi256ENS_10bfloat16_tEfNS_4arch4Sm90ELb1ELb0ELb0ELb0ELb0ELb0ELb0ELb1ELb0ELb1ELb1ELb0EEENS1_21CollectiveEpilogueFwdINS6_IJSA_NS7_ILi256EEESB_EEES9_SE_SG_Li256ELb0ELb1ELb1ELb0EEENS1_19SingleTileSchedulerILb0ELb1ELb1ELi128EEEEEEEEEvNT_6ParamsE,"",@"SHT_CUDA_INFO"
	.sectionflags	@""
	.align	4


	//----- nvinfo : EIATTR_CUDA_API_VERSION
	.align		4
        /*0000*/ 	.byte	0x04, 0x37
        /*0002*/ 	.short	(.L_264 - .L_263)
.L_263:
        /*0004*/ 	.word	0x00000082


	//----- nvinfo : EIATTR_KPARAM_INFO
	.align		4
.L_264:
        /*0008*/ 	.byte	0x04, 0x17
        /*000a*/ 	.short	(.L_266 - .L_265)
.L_265:
        /*000c*/ 	.word	0x00000000
        /*0010*/ 	.short	0x0000
        /*0012*/ 	.short	0x0000
        /*0014*/ 	.byte	0x00, 0xf0, 0x01, 0x28


	//----- nvinfo : EIATTR_SPARSE_MMA_MASK
	.align		4
.L_266:
        /*0018*/ 	.byte	0x03, 0x50
        /*001a*/ 	.short	0x0000


	//----- nvinfo : EIATTR_MAXREG_COUNT
	.align		4
        /*001c*/ 	.byte	0x03, 0x1b
        /*001e*/ 	.short	0x00a8


	//----- nvinfo : EIATTR_MERCURY_ISA_VERSION
	.align		4
        /*0020*/ 	.byte	0x03, 0x5f
        /*0022*/ 	.short	0x0101


	//----- nvinfo : EIATTR_VRC_CTA_INIT_COUNT
	.align		4
        /*0024*/ 	.byte	0x02, 0x4a
	.zero		1
	.zero		1


	//----- nvinfo : EIATTR_EXIT_INSTR_OFFSETS
	.align		4
        /*0028*/ 	.byte	0x04, 0x1c
        /*002a*/ 	.short	(.L_268 - .L_267)


	//   ....[0]....
.L_267:
        /*002c*/ 	.word	0x00000010


	//----- nvinfo : EIATTR_MAX_THREADS
	.align		4
.L_268:
        /*0030*/ 	.byte	0x04, 0x05
        /*0032*/ 	.short	(.L_270 - .L_269)
.L_269:
        /*0034*/ 	.word	0x00000180
        /*0038*/ 	.word	0x00000001
        /*003c*/ 	.word	0x00000001


	//----- nvinfo : EIATTR_CBANK_PARAM_SIZE
	.align		4
.L_270:
        /*0040*/ 	.byte	0x03, 0x19
        /*0042*/ 	.short	0x0a00


	//----- nvinfo : EIATTR_PARAM_CBANK
	.align		4
        /*0044*/ 	.byte	0x04, 0x0a
        /*0046*/ 	.short	(.L_272 - .L_271)
	.align		4
.L_271:
        /*0048*/ 	.word	index@(.nv.constant0._ZN7cutlass13device_kernelIN5flash11enable_sm90INS1_16FlashAttnFwdSm90INS1_25CollectiveMainloopFwdSm90ILi2EN4cute5tupleIJNS5_1CILi1EEES8_S8_EEENS6_IJNS7_ILi128EEENS7_ILi96EEENS7_ILi64EEEEEELi256ENS_10bfloat16_tEfNS_4arch4Sm90ELb1ELb0ELb0ELb0ELb0ELb0ELb0ELb1ELb0ELb1ELb1ELb0EEENS1_21CollectiveEpilogueFwdINS6_IJSA_NS7_ILi256EEESB_EEES9_SE_SG_Li256ELb0ELb1ELb1ELb0EEENS1_19SingleTileSchedulerILb0ELb1ELb1ELi128EEEEEEEEEvNT_6ParamsE)
        /*004c*/ 	.short	0x0380
        /*004e*/ 	.short	0x0a00


	//----- nvinfo : EIATTR_SW_WAR
	.align		4
.L_272:
        /*0050*/ 	.byte	0x04, 0x36
        /*0052*/ 	.short	(.L_274 - .L_273)
.L_273:
        /*0054*/ 	.word	0x00000008
.L_274:


//--------------------- .nv.info._ZN7cutlass13device_kernelIN5flash11enable_sm90INS1_16FlashAttnFwdSm90INS1_25CollectiveMainloopFwdSm90ILi2EN4cute5tupleIJNS5_1CILi1EEES8_S8_EEENS6_IJNS7_ILi128EEENS7_ILi96EEENS7_ILi64EEEEEELi256ENS_10bfloat16_tEfNS_4arch4Sm90ELb1ELb0ELb0ELb0ELb0ELb0ELb1ELb1ELb0ELb1ELb1ELb0EEENS1_21CollectiveEpilogueFwdINS6_IJSA_NS7_ILi256EEESB_EEES9_SE_SG_Li256ELb0ELb1ELb1ELb0EEENS1_19SingleTileSchedulerILb0ELb1ELb1ELi128EEEEEEEEEvNT_6ParamsE --------------------------
	.section	.nv.info._ZN7cutlass13device_kernelIN5flash11enable_sm90INS1_16FlashAttnFwdSm90INS1_25CollectiveMainloopFwdSm90ILi2EN4cute5tupleIJNS5_1CILi1EEES8_S8_EEENS6_IJNS7_ILi128EEENS7_ILi96EEENS7_ILi64EEEEEELi256ENS_10bfloat16_tEfNS_4arch4Sm90ELb1ELb0ELb0ELb0ELb0ELb0ELb1ELb1ELb0ELb1ELb1ELb0EEENS1_21CollectiveEpilogueFwdINS6_IJSA_NS7_ILi256EEESB_EEES9_SE_SG_Li256ELb0ELb1ELb1ELb0EEENS1_19SingleTileSchedulerILb0ELb1ELb1ELi128EEEEEEEEEvNT_6ParamsE,"",@"SHT_CUDA_INFO"
	.sectionflags	@""
	.align	4


	//----- nvinfo : EIATTR_CUDA_API_VERSION
	.align		4
        /*0000*/ 	.byte	0x04, 0x37
        /*0002*/ 	.short	(.L_276 - .L_275)
.L_275:
        /*0004*/ 	.word	0x00000082


	//----- nvinfo : EIATTR_KPARAM_INFO
	.align		4
.L_276:
        /*0008*/ 	.byte	0x04, 0x17
        /*000a*/ 	.short	(.L_278 - .L_277)
.L_277:
        /*000c*/ 	.word	0x00000000
        /*0010*/ 	.short	0x0000
        /*0012*/ 	.short	0x0000
        /*0014*/ 	.byte	0x00, 0xf0, 0x01, 0x2c


	//----- nvinfo : EIATTR_SPARSE_MMA_MASK
	.align		4
.L_278:
        /*0018*/ 	.byte	0x03, 0x50
        /*001a*/ 	.short	0x0000


	//----- nvinfo : EIATTR_MAXREG_COUNT
	.align		4
        /*001c*/ 	.byte	0x03, 0x1b
        /*001e*/ 	.short	0x00a8


	//----- nvinfo : EIATTR_MERCURY_ISA_VERSION
	.align		4
        /*0020*/ 	.byte	0x03, 0x5f
        /*0022*/ 	.short	0x0101


	//----- nvinfo : EIATTR_VRC_CTA_INIT_COUNT
	.align		4
        /*0024*/ 	.byte	0x02, 0x4a
	.zero		1
	.zero		1


	//----- nvinfo : EIATTR_EXIT_INSTR_OFFSETS
	.align		4
        /*0028*/ 	.byte	0x04, 0x1c
        /*002a*/ 	.short	(.L_280 - .L_279)


	//   ....[0]....
.L_279:
        /*002c*/ 	.word	0x00000010


	//----- nvinfo : EIATTR_MAX_THREADS
	.align		4
.L_280:
        /*0030*/ 	.byte	0x04, 0x05
        /*0032*/ 	.short	(.L_282 - .L_281)
.L_281:
        /*0034*/ 	.word	0x00000180
        /*0038*/ 	.word	0x00000001
        /*003c*/ 	.word	0x00000001


	//----- nvinfo : EIATTR_CBANK_PARAM_SIZE
	.align		4
.L_282:
        /*0040*/ 	.byte	0x03, 0x19
        /*0042*/ 	.short	0x0b00


	//----- nvinfo : EIATTR_PARAM_CBANK
	.align		4
        /*0044*/ 	.byte	0x04, 0x0a
        /*0046*/ 	.short	(.L_284 - .L_283)
	.align		4
.L_283:
        /*0048*/ 	.word	index@(.nv.constant0._ZN7cutlass13device_kernelIN5flash11enable_sm90INS1_16FlashAttnFwdSm90INS1_25CollectiveMainloopFwdSm90ILi2EN4cute5tupleIJNS5_1CILi1EEES8_S8_EEENS6_IJNS7_ILi128EEENS7_ILi96EEENS7_ILi64EEEEEELi256ENS_10bfloat16_tEfNS_4arch4Sm90ELb1ELb0ELb0ELb0ELb0ELb0ELb1ELb1ELb0ELb1ELb1ELb0EEENS1_21CollectiveEpilogueFwdINS6_IJSA_NS7_ILi256EEESB_EEES9_SE_SG_Li256ELb0ELb1ELb1ELb0EEENS1_19SingleTileSchedulerILb0ELb1ELb1ELi128EEEEEEEEEvNT_6ParamsE)
        /*004c*/ 	.short	0x0380
        /*004e*/ 	.short	0x0b00


	//----- nvinfo : EIATTR_SW_WAR
	.align		4
.L_284:
        /*0050*/ 	.byte	0x04, 0x36
        /*0052*/ 	.short	(.L_286 - .L_285)
.L_285:
        /*0054*/ 	.word	0x00000008
.L_286:


//--------------------- .nv.info._ZN7cutlass13device_kernelIN5flash11enable_sm90INS1_16FlashAttnFwdSm90INS1_25CollectiveMainloopFwdSm90ILi2EN4cute5tupleIJNS5_1CILi1EEES8_S8_EEENS6_IJNS7_ILi128EEENS7_ILi96EEENS7_ILi64EEEEEELi256ENS_10bfloat16_tEfNS_4arch4Sm90ELb1ELb0ELb0ELb1ELb0ELb0ELb0ELb1ELb0ELb1ELb1ELb0EEENS1_21CollectiveEpilogueFwdINS6_IJSA_NS7_ILi256EEESB_EEES9_SE_SG_Li256ELb1ELb1ELb1ELb0EEENS1_36VarlenDynamicPersistentTileSchedulerILi128ELi96ELi256ELi128ELb1ELb1ELb1ELb1ELb1ELb1EEEEEEEEEvNT_6ParamsE --------------------------
	.section	.nv.info._ZN7cutlass13device_kernelIN5flash11enable_sm90INS1_16FlashAttnFwdSm90INS1_25CollectiveMainloopFwdSm90ILi2EN4cute5tupleIJNS5_1CILi1EEES8_S8_EEENS6_IJNS7_ILi128EEENS7_ILi96EEENS7_ILi64EEEEEELi256ENS_10bfloat16_tEfNS_4arch4Sm90ELb1ELb0ELb0ELb1ELb0ELb0ELb0ELb1ELb0ELb1ELb1ELb0EEENS1_21CollectiveEpilogueFwdINS6_IJSA_NS7_ILi256EEESB_EEES9_SE_SG_Li256ELb1ELb1ELb1ELb0EEENS1_36VarlenDynamicPersistentTileSchedulerILi128ELi96ELi256ELi128ELb1ELb1ELb1ELb1ELb1ELb1EEEEEEEEEvNT_6ParamsE,"",@"SHT_CUDA_INFO"
	.sectionflags	@""
	.align	4


	//----- nvinfo : EIATTR_CUDA_API_VERSION
	.align		4
        /*0000*/ 	.byte	0x04, 0x37
        /*0002*/ 	.short	(.L_288 - .L_287)
.L_287:
        /*0004*/ 	.word	0x00000082


	//----- nvinfo : EIATTR_KPARAM_INFO
	.align		4
.L_288:
        /*0008*/ 	.byte	0x04, 0x17
        /*000a*/ 	.short	(.L_290 - .L_289)
.L_289:
        /*000c*/ 	.word	0x00000000
        /*0010*/ 	.short	0x0000
        /*0012*/ 	.short	0x0000
        /*0014*/ 	.byte	0x00, 0xf0, 0x01, 0x2a


	//----- nvinfo : EIATTR_SPARSE_MMA_MASK
	.align		4
.L_290:
        /*0018*/ 	.byte	0x03, 0x50
        /*001a*/ 	.short	0x0000


	//----- nvinfo : EIATTR_MAXREG_COUNT
	.align		4
        /*001c*/ 	.byte	0x03, 0x1b
        /*001e*/ 	.short	0x00a8


	//----- nvinfo : EIATTR_MERCURY_ISA_VERSION
	.align		4
        /*0020*/ 	.byte	0x03, 0x5f
        /*0022*/ 	.short	0x0101


	//----- nvinfo : EIATTR_VRC_CTA_INIT_COUNT
	.align		4
        /*0024*/ 	.byte	0x02, 0x4a
	.zero		1
	.zero		1


	//----- nvinfo : EIATTR_EXIT_INSTR_OFFSETS
	.align		4
        /*0028*/ 	.byte	0x04, 0x1c
        /*002a*/ 	.short	(.L_292 - .L_291)


	//   ....[0]....
.L_291:
        /*002c*/ 	.word	0x00000010


	//----- nvinfo : EIATTR_MAX_THREADS
	.align		4
.L_292:
        /*0030*/ 	.byte	0x04, 0x05
        /*0032*/ 	.short	(.L_294 - .L_293)
.L_293:
        /*0034*/ 	.word	0x00000180
        /*0038*/ 	.word	0x00000001
        /*003c*/ 	.word	0x00000001


	//----- nvinfo : EIATTR_CBANK_PARAM_SIZE
	.align		4
.L_294:
        /*0040*/ 	.byte	0x03, 0x19
        /*0042*/ 	.short	0x0a80


	//----- nvinfo : EIATTR_PARAM_CBANK
	.align		4
        /*0044*/ 	.byte	0x04, 0x0a
        /*0046*/ 	.short	(.L_296 - .L_295)
	.align		4
.L_295:
        /*0048*/ 	.word	index@(.nv.constant0._ZN7cutlass13device_kernelIN5flash11enable_sm90INS1_16FlashAttnFwdSm90INS1_25CollectiveMainloopFwdSm90ILi2EN4cute5tupleIJNS5_1CILi1EEES8_S8_EEENS6_IJNS7_ILi128EEENS7_ILi96EEENS7_ILi64EEEEEELi256ENS_10bfloat16_tEfNS_4arch4Sm90ELb1ELb0ELb0ELb1ELb0ELb0ELb0ELb1ELb0ELb1ELb1ELb0EEENS1_21CollectiveEpilogueFwdINS6_IJSA_NS7_ILi256EEESB_EEES9_SE_SG_Li256ELb1ELb1ELb1ELb0EEENS1_36VarlenDynamicPersistentTileSchedulerILi128ELi96ELi256ELi128ELb1ELb1ELb1ELb1ELb1ELb1EEEEEEEEEvNT_6ParamsE)
        /*004c*/ 	.short	0x0380
        /*004e*/ 	.short	0x0a80


	//----- nvinfo : EIATTR_SW_WAR
	.align		4
.L_296:
        /*0050*/ 	.byte	0x04, 0x36
        /*0052*/ 	.short	(.L_298 - .L_297)
.L_297:
        /*0054*/ 	.word	0x00000008
.L_298:


//--------------------- .nv.info._ZN7cutlass13device_kernelIN5flash11enable_sm90INS1_16FlashAttnFwdSm90INS1_25CollectiveMainloopFwdSm90ILi2EN4cute5tupleIJNS5_1CILi1EEES8_S8_EEENS6_IJNS7_ILi128EEENS7_ILi96EEENS7_ILi64EEEEEELi256ENS_10bfloat16_tEfNS_4arch4Sm90ELb1ELb0ELb0ELb1ELb0ELb1ELb0ELb1ELb0ELb1ELb1ELb0EEENS1_21CollectiveEpilogueFwdINS6_IJSA_NS7_ILi256EEESB_EEES9_SE_SG_Li256ELb1ELb1ELb1ELb0EEENS1_36VarlenDynamicPersistentTileSchedulerILi128ELi96ELi256ELi128ELb1ELb1ELb1ELb1ELb1ELb1EEEEEEEEEvNT_6ParamsE --------------------------
	.section	.nv.info._ZN7cutlass13device_kernelIN5flash11enable_sm90INS1_16FlashAttnFwdSm90INS1_25CollectiveMainloopFwdSm90ILi2EN4cute5tupleIJNS5_1CILi1EEES8_S8_EEENS6_IJNS7_ILi128EEENS7_ILi96EEENS7_ILi64EEEEEELi256ENS_10bfloat16_tEfNS_4arch4Sm90ELb1ELb0ELb0ELb1ELb0ELb1ELb0ELb1ELb0ELb1ELb1ELb0EEENS1_21CollectiveEpilogueFwdINS6_IJSA_NS7_ILi256EEESB_EEES9_SE_SG_Li256ELb1ELb1ELb1ELb0EEENS1_36VarlenDynamicPersistentTileSchedulerILi128ELi96ELi256ELi128ELb1ELb1ELb1ELb1ELb1ELb1EEEEEEEEEvNT_6ParamsE,"",@"SHT_CUDA_INFO"
	.sectionflags	@""
	.align	4


	//----- nvinfo : EIATTR_CUDA_API_VERSION
	.align		4
        /*0000*/ 	.byte	0x04, 0x37
        /*0002*/ 	.short	(.L_300 - .L_299)
.L_299:
        /*0004*/ 	.word	0x00000082


	//----- nvinfo : EIATTR_KPARAM_INFO
	.align		4
.L_300:
        /*0008*/ 	.byte	0x04, 0x17
        /*000a*/ 	.short	(.L_302 - .L_301)
.L_301:
        /*000c*/ 	.word	0x00000000
        /*0010*/ 	.short	0x0000
        /*0012*/ 	.short	0x0000
        /*0014*/ 	.byte	0x00, 0xf0, 0x01, 0x2a


	//----- nvinfo : EIATTR_SPARSE_MMA_MASK
	.align		4
.L_302:
        /*0018*/ 	.byte	0x03, 0x50
        /*001a*/ 	.short	0x0000


	//----- nvinfo : EIATTR_MAXREG_COUNT
	.align		4
        /*001c*/ 	.byte	0x03, 0x1b
        /*001e*/ 	.short	0x00a8


	//----- nvinfo : EIATTR_MERCURY_ISA_VERSION
	.align		4
        /*0020*/ 	.byte	0x03, 0x5f
        /*0022*/ 	.short	0x0101


	//----- nvinfo : EIATTR_VRC_CTA_INIT_COUNT
	.align		4
        /*0024*/ 	.byte	0x02, 0x4a
	.zero		1
	.zero		1


	//----- nvinfo : EIATTR_EXIT_INSTR_OFFSETS
	.align		4
        /*0028*/ 	.byte	0x04, 0x1c
        /*002a*/ 	.short	(.L_304 - .L_303)


	//   ....[0]....
.L_303:
        /*002c*/ 	.word	0x00000010


	//----- nvinfo : EIATTR_MAX_THREADS
	.align		4
.L_304:
        /*0030*/ 	.byte	0x04, 0x05
        /*0032*/ 	.short	(.L_306 - .L_305)
.L_305:
        /*0034*/ 	.word	0x00000180
        /*0038*/ 	.word	0x00000001
        /*003c*/ 	.word	0x00000001


	//----- nvinfo : EIATTR_CBANK_PARAM_SIZE
	.align		4
.L_306:
        /*0040*/ 	.byte	0x03, 0x19
        /*0042*/ 	.short	0x0a80


	//----- nvinfo : EIATTR_PARAM_CBANK
	.align		4
        /*0044*/ 	.byte	0x04, 0x0a
        /*0046*/ 	.short	(.L_308 - .L_307)
	.align		4
.L_307:
        /*0048*/ 	.word	index@(.nv.constant0._ZN7cutlass13device_kernelIN5flash11enable_sm90INS1_16FlashAttnFwdSm90INS1_25CollectiveMainloopFwdSm90ILi2EN4cute5tupleIJNS5_1CILi1EEES8_S8_EEENS6_IJNS7_ILi128EEENS7_ILi96EEENS7_ILi64EEEEEELi256ENS_10bfloat16_tEfNS_4arch4Sm90ELb1ELb0ELb0ELb1ELb0ELb1ELb0ELb1ELb0ELb1ELb1ELb0EEENS1_21CollectiveEpilogueFwdINS6_IJSA_NS7_ILi256EEESB_EEES9_SE_SG_Li256ELb1ELb1ELb1ELb0EEENS1_36VarlenDynamicPersistentTileSchedulerILi128ELi96ELi256ELi128ELb1ELb1ELb1ELb1ELb1ELb1EEEEEEEEEvNT_6ParamsE)
        /*004c*/ 	.short	0x0380
        /*004e*/ 	.short	0x0a80


	//----- nvinfo : EIATTR_SW_WAR
	.align		4
.L_308:
        /*0050*/ 	.byte	0x04, 0x36
        /*0052*/ 	.short	(.L_310 - .L_309)
.L_309:
        /*0054*/ 	.word	0x00000008
.L_310:


//--------------------- .nv.info._ZN7cutlass13device_kernelIN5flash11enable_sm90INS1_16FlashAttnFwdSm90INS1_25CollectiveMainloopFwdSm90ILi2EN4cute5tupleIJNS5_1CILi1EEES8_S8_EEENS6_IJNS7_ILi128EEENS7_ILi96EEENS7_ILi64EEEEEELi256ENS_10bfloat16_tEfNS_4arch4Sm90ELb1ELb0ELb0ELb1ELb0ELb0ELb1ELb1ELb0ELb1ELb1ELb0EEENS1_21CollectiveEpilogueFwdINS6_IJSA_NS7_ILi256EEESB_EEES9_SE_SG_Li256ELb1ELb1ELb1ELb0EEENS1_36VarlenDynamicPersistentTileSchedulerILi128ELi96ELi256ELi128ELb1ELb1ELb1ELb1ELb1ELb1EEEEEEEEEvNT_6ParamsE --------------------------
	.section	.nv.info._ZN7cutlass13device_kernelIN5flash11enable_sm90INS1_16FlashAttnFwdSm90INS1_25CollectiveMainloopFwdSm90ILi2EN4cute5tupleIJNS5_1CILi1EEES8_S8_EEENS6_IJNS7_ILi128EEENS7_ILi96EEENS7_ILi64EEEEEELi256ENS_10bfloat16_tEfNS_4arch4Sm90ELb1ELb0ELb0ELb1ELb0ELb0ELb1ELb1ELb0ELb1ELb1ELb0EEENS1_21CollectiveEpilogueFwdINS6_IJSA_NS7_ILi256EEESB_EEES9_SE_SG_Li256ELb1ELb1ELb1ELb0EEENS1_36VarlenDynamicPersistentTileSchedulerILi128ELi96ELi256ELi128ELb1ELb1ELb1ELb1ELb1ELb1EEEEEEEEEvNT_6ParamsE,"",@"SHT_CUDA_INFO"
	.sectionflags	@""
	.align	4


	//----- nvinfo : EIATTR_CUDA_API_VERSION
	.align		4
        /*0000*/ 	.byte	0x04, 0x37
        /*0002*/ 	.short	(.L_312 - .L_311)
.L_311:
        /*0004*/ 	.word	0x00000082


	//----- nvinfo : EIATTR_KPARAM_INFO
	.align		4
.L_312:
        /*0008*/ 	.byte	0x04, 0x17
        /*000a*/ 	.short	(.L_314 - .L_313)
.L_313:
        /*000c*/ 	.word	0x00000000
        /*0010*/ 	.short	0x0000
        /*0012*/ 	.short	0x0000
        /*0014*/ 	.byte	0x00, 0xf0, 0x01, 0x2e


	//----- nvinfo : EIATTR_SPARSE_MMA_MASK
	.align		4
.L_314:
        /*0018*/ 	.byte	0x03, 0x50
        /*001a*/ 	.short	0x0000


	//----- nvinfo : EIATTR_MAXREG_COUNT
	.align		4
        /*001c*/ 	.byte	0x03, 0x1b
        /*001e*/ 	.short	0x00a8


	//----- nvinfo : EIATTR_MERCURY_ISA_VERSION
	.align		4
        /*0020*/ 	.byte	0x03, 0x5f
        /*0022*/ 	.short	0x0101


	//----- nvinfo : EIATTR_VRC_CTA_INIT_COUNT
	.align		4
        /*0024*/ 	.byte	0x02, 0x4a
	.zero		1
	.zero		1


	//----- nvinfo : EIATTR_EXIT_INSTR_OFFSETS
	.align		4
        /*0028*/ 	.byte	0x04, 0x1c
        /*002a*/ 	.short	(.L_316 - .L_315)


	//   ....[0]....
.L_315:
        /*002c*/ 	.word	0x00000010


	//----- nvinfo : EIATTR_MAX_THREADS
	.align		4
.L_316:
        /*0030*/ 	.byte	0x04, 0x05
        /*0032*/ 	.short	(.L_318 - .L_317)
.L_317:
        /*0034*/ 	.word	0x00000180
        /*0038*/ 	.word	0x00000001
        /*003c*/ 	.word	0x00000001


	//----- nvinfo : EIATTR_CBANK_PARAM_SIZE
	.align		4
.L_318:
        /*0040*/ 	.byte	0x03, 0x19
        /*0042*/ 	.short	0x0b80


	//----- nvinfo : EIATTR_PARAM_CBANK
	.align		4
        /*0044*/ 	.byte	0x04, 0x0a
        /*0046*/ 	.short	(.L_320 - .L_319)
	.align		4
.L_319:
        /*0048*/ 	.word	index@(.nv.constant0._ZN7cutlass13device_kernelIN5flash11enable_sm90INS1_16FlashAttnFwdSm90INS1_25CollectiveMainloopFwdSm90ILi2EN4cute5tupleIJNS5_1CILi1EEES8_S8_EEENS6_IJNS7_ILi128EEENS7_ILi96EEENS7_ILi64EEEEEELi256ENS_10bfloat16_tEfNS_4arch4Sm90ELb1ELb0ELb0ELb1ELb0ELb0ELb1ELb1ELb0ELb1ELb1ELb0EEENS1_21CollectiveEpilogueFwdINS6_IJSA_NS7_ILi256EEESB_EEES9_SE_SG_Li256ELb1ELb1ELb1ELb0EEENS1_36VarlenDynamicPersistentTileSchedulerILi128ELi96ELi256ELi128ELb1ELb1ELb1ELb1ELb1ELb1EEEEEEEEEvNT_6ParamsE)
        /*004c*/ 	.short	0x0380
        /*004e*/ 	.short	0x0b80


	//----- nvinfo : EIATTR_SW_WAR
	.align		4
.L_320:
        /*0050*/ 	.byte	0x04, 0x36
        /*0052*/ 	.short	(.L_322 - .L_321)
.L_321:
        /*0054*/ 	.word	0x00000008
.L_322:


//--------------------- .nv.info._ZN7cutlass13device_kernelIN5flash11enable_sm90INS1_16FlashAttnFwdSm90INS1_25CollectiveMainloopFwdSm90ILi2EN4cute5tupleIJNS5_1CILi1EEES8_S8_EEENS6_IJNS7_ILi128EEENS7_ILi96EEENS7_ILi64EEEEEELi256ENS_10bfloat16_tEfNS_4arch4Sm90ELb1ELb0ELb0ELb1ELb0ELb1ELb1ELb1ELb0ELb1ELb1ELb0EEENS1_21CollectiveEpilogueFwdINS6_IJSA_NS7_ILi256EEESB_EEES9_SE_SG_Li256ELb1ELb1ELb1ELb0EEENS1_36VarlenDynamicPersistentTileSchedulerILi128ELi96ELi256ELi128ELb1ELb1ELb1ELb1ELb1ELb1EEEEEEEEEvNT_6ParamsE --------------------------
	.section	.nv.info._ZN7cutlass13device_kernelIN5flash11enable_sm90INS1_16FlashAttnFwdSm90INS1_25CollectiveMainloopFwdSm90ILi2EN4cute5tupleIJNS5_1CILi1EEES8_S8_EEENS6_IJNS7_ILi128EEENS7_ILi96EEENS7_ILi64EEEEEELi256ENS_10bfloat16_tEfNS_4arch4Sm90ELb1ELb0ELb0ELb1ELb0ELb1ELb1ELb1ELb0ELb1ELb1ELb0EEENS1_21CollectiveEpilogueFwdINS6_IJSA_NS7_ILi256EEESB_EEES9_SE_SG_Li256ELb1ELb1ELb1ELb0EEENS1_36VarlenDynamicPersistentTileSchedulerILi128ELi96ELi256ELi128ELb1ELb1ELb1ELb1ELb1ELb1EEEEEEEEEvNT_6ParamsE,"",@"SHT_CUDA_INFO"
	.sectionflags	@""
	.align	4


	//----- nvinfo : EIATTR_CUDA_API_VERSION
	.align		4
        /*0000*/ 	.byte	0x04, 0x37
        /*0002*/ 	.short	(.L_324 - .L_323)
.L_323:
        /*0004*/ 	.word	0x00000082


	//----- nvinfo : EIATTR_KPARAM_INFO
	.align		4
.L_324:
        /*0008*/ 	.byte	0x04, 0x17
        /*000a*/ 	.short	(.L_326 - .L_325)
.L_325:
        /*000c*/ 	.word	0x00000000
        /*0010*/ 	.short	0x0000
        /*0012*/ 	.short	0x0000
        /*0014*/ 	.byte	0x00, 0xf0, 0x01, 0x2e


	//----- nvinfo : EIATTR_SPARSE_MMA_MASK
	.align		4
.L_326:
        /*0018*/ 	.byte	0x03, 0x50
        /*001a*/ 	.short	0x0000


	//----- nvinfo : EIATTR_MAXREG_COUNT
	.align		4
        /*001c*/ 	.byte	0x03, 0x1b
        /*001e*/ 	.short	0x00a8


	//----- nvinfo : EIATTR_MERCURY_ISA_VERSION
	.align		4
        /*0020*/ 	.byte	0x03, 0x5f
        /*0022*/ 	.short	0x0101


	//----- nvinfo : EIATTR_VRC_CTA_INIT_COUNT
	.align		4
        /*0024*/ 	.byte	0x02, 0x4a
	.zero		1
	.zero		1


	//----- nvinfo : EIATTR_EXIT_INSTR_OFFSETS
	.align		4
        /*0028*/ 	.byte	0x04, 0x1c
        /*002a*/ 	.short	(.L_328 - .L_327)


	//   ....[0]....
.L_327:
        /*002c*/ 	.word	0x00000010


	//----- nvinfo : EIATTR_MAX_THREADS
	.align		4
.L_328:
        /*0030*/ 	.byte	0x04, 0x05
        /*0032*/ 	.short	(.L_330 - .L_329)
.L_329:
        /*0034*/ 	.word	0x00000180
        /*0038*/ 	.word	0x00000001
        /*003c*/ 	.word	0x00000001


	//----- nvinfo : EIATTR_CBANK_PARAM_SIZE
	.align		4
.L_330:
        /*0040*/ 	.byte	0x03, 0x19
        /*0042*/ 	.short	0x0b80


	//----- nvinfo : EIATTR_PARAM_CBANK
	.align		4
        /*0044*/ 	.byte	0x04, 0x0a
        /*0046*/ 	.short	(.L_332 - .L_331)
	.align		4
.L_331:
        /*0048*/ 	.word	index@(.nv.constant0._ZN7cutlass13device_kernelIN5flash11enable_sm90INS1_16FlashAttnFwdSm90INS1_25CollectiveMainloopFwdSm90ILi2EN4cute5tupleIJNS5_1CILi1EEES8_S8_EEENS6_IJNS7_ILi128EEENS7_ILi96EEENS7_ILi64EEEEEELi256ENS_10bfloat16_tEfNS_4arch4Sm90ELb1ELb0ELb0ELb1ELb0ELb1ELb1ELb1ELb0ELb1ELb1ELb0EEENS1_21CollectiveEpilogueFwdINS6_IJSA_NS7_ILi256EEESB_EEES9_SE_SG_Li256ELb1ELb1ELb1ELb0EEENS1_36VarlenDynamicPersistentTileSchedulerILi128ELi96ELi256ELi128ELb1ELb1ELb1ELb1ELb1ELb1EEEEEEEEEvNT_6ParamsE)
        /*004c*/ 	.short	0x0380
        /*004e*/ 	.short	0x0b80


	//----- nvinfo : EIATTR_SW_WAR
	.align		4
.L_332:
        /*0050*/ 	.byte	0x04, 0x36
        /*0052*/ 	.short	(.L_334 - .L_333)
.L_333:
        /*0054*/ 	.word	0x00000008
.L_334:


//--------------------- .nv.callgraph             --------------------------
	.section	.nv.callgraph,"",@"SHT_CUDA_CALLGRAPH"
	.align	4
	.sectionentsize	8
	.align		4
        /*0000*/ 	.word	0x00000000
	.align		4
        /*0004*/ 	.word	0xffffffff
	.align		4
        /*0008*/ 	.word	0x00000000
	.align		4
        /*000c*/ 	.word	0xfffffffe
	.align		4
        /*0010*/ 	.word	0x00000000
	.align		4
        /*0014*/ 	.word	0xfffffffd
	.align		4
        /*0018*/ 	.word	0x00000000
	.align		4
        /*001c*/ 	.word	0xfffffffc


//--------------------- .nv.constant4             --------------------------
	.section	.nv.constant4,"a",@progbits
	.align	8
	.align		8
.nv.constant4:
        /*0000*/ 	.dword	_ZN75_INTERNAL_fdad60e4_39_flash_fwd_hdim64_256_bf16_split_sm90_cu_49158569_32894cuda3std3__45__cpo5beginE
	.align		8
        /*0008*/ 	.dword	_ZN75_INTERNAL_fdad60e4_39_flash_fwd_hdim64_256_bf16_split_sm90_cu_49158569_32894cuda3std3__45__cpo3endE
	.align		8
        /*0010*/ 	.dword	_ZN75_INTERNAL_fdad60e4_39_flash_fwd_hdim64_256_bf16_split_sm90_cu_49158569_32894cuda3std3__45__cpo6cbeginE
	.align		8
        /*0018*/ 	.dword	_ZN75_INTERNAL_fdad60e4_39_flash_fwd_hdim64_256_bf16_split_sm90_cu_49158569_32894cuda3std3__45__cpo4cendE
	.align		8
        /*0020*/ 	.dword	_ZN75_INTERNAL_fdad60e4_39_flash_fwd_hdim64_256_bf16_split_sm90_cu_49158569_32894cuda3std3__477_GLOBAL__N__fdad60e4_39_flash_fwd_hdim64_256_bf16_split_sm90_cu_49158569_32896ignoreE
	.align		8
        /*0028*/ 	.dword	_ZN75_INTERNAL_fdad60e4_39_flash_fwd_hdim64_256_bf16_split_sm90_cu_49158569_32894cuda3std3__419piecewise_constructE
	.align		8
        /*0030*/ 	.dword	_ZN75_INTERNAL_fdad60e4_39_flash_fwd_hdim64_256_bf16_split_sm90_cu_49158569_32894cuda3std3__48in_placeE
	.align		8
        /*0038*/ 	.dword	_ZN75_INTERNAL_fdad60e4_39_flash_fwd_hdim64_256_bf16_split_sm90_cu_49158569_32894cuda3std6ranges3__45__cpo4swapE
	.align		8
        /*0040*/ 	.dword	_ZN75_INTERNAL_fdad60e4_39_flash_fwd_hdim64_256_bf16_split_sm90_cu_49158569_32894cuda3std6ranges3__45__cpo9iter_moveE
	.align		8
        /*0048*/ 	.dword	_ZN75_INTERNAL_fdad60e4_39_flash_fwd_hdim64_256_bf16_split_sm90_cu_49158569_32894cute7productE
	.align		8
        /*0050*/ 	.dword	_ZN75_INTERNAL_fdad60e4_39_flash_fwd_hdim64_256_bf16_split_sm90_cu_49158569_32894cute1_E


//--------------------- .text._ZN7cutlass13device_kernelIN5flash11enable_sm90INS1_16FlashAttnFwdSm90INS1_25CollectiveMainloopFwdSm90ILi2EN4cute5tupleIJNS5_1CILi1EEES8_S8_EEENS6_IJNS7_ILi128EEENS7_ILi96EEENS7_ILi64EEEEEELi256ENS_10bfloat16_tEfNS_4arch4Sm90ELb0ELb0ELb0ELb0ELb0ELb0ELb0ELb1ELb0ELb1ELb1ELb0EEENS1_21CollectiveEpilogueFwdINS6_IJSA_NS7_ILi256EEESB_EEES9_SE_SG_Li256ELb0ELb1ELb1ELb0EEENS1_19SingleTileSchedulerILb0ELb1ELb1ELi128EEEEEEEEEvNT_6ParamsE --------------------------
	.section	.text._ZN7cutlass13device_kernelIN5flash11enable_sm90INS1_16FlashAttnFwdSm90INS1_25CollectiveMainloopFwdSm90ILi2EN4cute5tupleIJNS5_1CILi1EEES8_S8_EEENS6_IJNS7_ILi128EEENS7_ILi96EEENS7_ILi64EEEEEELi256ENS_10bfloat16_tEfNS_4arch4Sm90ELb0ELb0ELb0ELb0ELb0ELb0ELb0ELb1ELb0ELb1ELb1ELb0EEENS1_21CollectiveEpilogueFwdINS6_IJSA_NS7_ILi256EEESB_EEES9_SE_SG_Li256ELb0ELb1ELb1ELb0EEENS1_19SingleTileSchedulerILb0ELb1ELb1ELi128EEEEEEEEEvNT_6ParamsE,"ax",@progbits
	.align	128
.text._ZN7cutlass13device_kernelIN5flash11enable_sm90INS1_16FlashAttnFwdSm90INS1_25CollectiveMainloopFwdSm90ILi2EN4cute5tupleIJNS5_1CILi1EEES8_S8_EEENS6_IJNS7_ILi128EEENS7_ILi96EEENS7_ILi64EEEEEELi256ENS_10bfloat16_tEfNS_4arch4Sm90ELb0ELb0ELb0ELb0ELb0ELb0ELb0ELb1ELb0ELb1ELb1ELb0EEENS1_21CollectiveEpilogueFwdINS6_IJSA_NS7_ILi256EEESB_EEES9_SE_SG_Li256ELb0ELb1ELb1ELb0EEENS1_19SingleTileSchedulerILb0ELb1ELb1ELi128EEEEEEEEEvNT_6ParamsE:
        .type           _ZN7cutlass13device_kernelIN5flash11enable_sm90INS1_16FlashAttnFwdSm90INS1_25CollectiveMainloopFwdSm90ILi2EN4cute5tupleIJNS5_1CILi1EEES8_S8_EEENS6_IJNS7_ILi128EEENS7_ILi96EEENS7_ILi64EEEEEELi256ENS_10bfloat16_tEfNS_4arch4Sm90ELb0ELb0ELb0ELb0ELb0ELb0ELb0ELb1ELb0ELb1ELb1ELb0EEENS1_21CollectiveEpilogueFwdINS6_IJSA_NS7_ILi256EEESB_EEES9_SE_SG_Li256ELb0ELb1ELb1ELb0EEENS1_19SingleTileSchedulerILb0ELb1ELb1ELi128EEEEEEEEEvNT_6ParamsE,@function
        .size           _ZN7cutlass13device_kernelIN5flash11enable_sm90INS1_16FlashAttnFwdSm90INS1_25CollectiveMainloopFwdSm90ILi2EN4cute5tupleIJNS5_1CILi1EEES8_S8_EEENS6_IJNS7_ILi128EEENS7_ILi96EEENS7_ILi64EEEEEELi256ENS_10bfloat16_tEfNS_4arch4Sm90ELb0ELb0ELb0ELb0ELb0ELb0ELb0ELb1ELb0ELb1ELb1ELb0EEENS1_21CollectiveEpilogueFwdINS6_IJSA_NS7_ILi256EEESB_EEES9_SE_SG_Li256ELb0ELb1ELb1ELb0EEENS1_19SingleTileSchedulerILb0ELb1ELb1ELi128EEEEEEEEEvNT_6ParamsE,(.L_x_18 - _ZN7cutlass13device_kernelIN5flash11enable_sm90INS1_16FlashAttnFwdSm90INS1_25CollectiveMainloopFwdSm90ILi2EN4cute5tupleIJNS5_1CILi1EEES8_S8_EEENS6_IJNS7_ILi128EEENS7_ILi96EEENS7_ILi64EEEEEELi256ENS_10bfloat16_tEfNS_4arch4Sm90ELb0ELb0ELb0ELb0ELb0ELb0ELb0ELb1ELb0ELb1ELb1ELb0EEENS1_21CollectiveEpilogueFwdINS6_IJSA_NS7_ILi256EEESB_EEES9_SE_SG_Li256ELb0ELb1ELb1ELb0EEENS1_19SingleTileSchedulerILb0ELb1ELb1ELi128EEEEEEEEEvNT_6ParamsE)
        .other          _ZN7cutlass13device_kernelIN5flash11enable_sm90INS1_16FlashAttnFwdSm90INS1_25CollectiveMainloopFwdSm90ILi2EN4cute5tupleIJNS5_1CILi1EEES8_S8_EEENS6_IJNS7_ILi128EEENS7_ILi96EEENS7_ILi64EEEEEELi256ENS_10bfloat16_tEfNS_4arch4Sm90ELb0ELb0ELb0ELb0ELb0ELb0ELb0ELb1ELb0ELb1ELb1ELb0EEENS1_21CollectiveEpilogueFwdINS6_IJSA_NS7_ILi256EEESB_EEES9_SE_SG_Li256ELb0ELb1ELb1ELb0EEENS1_19SingleTileSchedulerILb0ELb1ELb1ELi128EEEEEEEEEvNT_6ParamsE,@"STO_CUDA_ENTRY STV_DEFAULT"
_ZN7cutlass13device_kernelIN5flash11enable_sm90INS1_16FlashAttnFwdSm90INS1_25CollectiveMainloopFwdSm90ILi2EN4cute5tupleIJNS5_1CILi1EEES8_S8_EEENS6_IJNS7_ILi128EEENS7_ILi96EEENS7_ILi64EEEEEELi256ENS_10bfloat16_tEfNS_4arch4Sm90ELb0ELb0ELb0ELb0ELb0ELb0ELb0ELb1ELb0ELb1ELb1ELb0EEENS1_21CollectiveEpilogueFwdINS6_IJSA_NS7_ILi256EEESB_EEES9_SE_SG_Li256ELb0ELb1ELb1ELb0EEENS1_19SingleTileSchedulerILb0ELb1ELb1ELi128EEEEEEEEEvNT_6ParamsE:
[----:B------:R-:W-:Y:S01]  /*0000*/  LDC R1, c[0x0][0x37c] ;  /* 0x0000df00ff017b82 */ /* 0x000fe20000000800 */
[----:B------:R-:W-:Y:S05]  /*0010*/  EXIT ;  /* 0x000000000000794d */ /* 0x000fea0003800000 */
.L_x_0:
[----:B------:R-:W-:-:S00]  /*0020*/  BRA `(.L_x_0) ;  /* 0xfffffffc00fc7947 */ /* 0x000fc0000383ffff */
[----:B------:R-:W-:-:S00]  /*0030*/  NOP ;  /* 0x0000000000007918 */ /* 0x000fc00000000000 */
        /* <DEDUP_REMOVED lines=12> */
.L_x_18:


//--------------------- .text._ZN7cutlass13device_kernelIN5flash11enable_sm90INS1_16FlashAttnFwdSm90INS1_25CollectiveMainloopFwdSm90ILi2EN4cute5tupleIJNS5_1CILi1EEES8_S8_EEENS6_IJNS7_ILi128EEENS7_ILi96EEENS7_ILi64EEEEEELi256ENS_10bfloat16_tEfNS_4arch4Sm90ELb0ELb0ELb0ELb0ELb0ELb0ELb1ELb1ELb0ELb1ELb1ELb0EEENS1_21CollectiveEpilogueFwdINS6_IJSA_NS7_ILi256EEESB_EEES9_SE_SG_Li256ELb0ELb1ELb1ELb0EEENS1_19SingleTileSchedulerILb0ELb1ELb1ELi128EEEEEEEEEvNT_6ParamsE --------------------------
	.section	.text._ZN7cutlass13device_kernelIN5flash11enable_sm90INS1_16FlashAttnFwdSm90INS1_25CollectiveMainloopFwdSm90ILi2EN4cute5tupleIJNS5_1CILi1EEES8_S8_EEENS6_IJNS7_ILi128EEENS7_ILi96EEENS7_ILi64EEEEEELi256ENS_10bfloat16_tEfNS_4arch4Sm90ELb0ELb0ELb0ELb0ELb0ELb0ELb1ELb1ELb0ELb1ELb1ELb0EEENS1_21CollectiveEpilogueFwdINS6_IJSA_NS7_ILi256EEESB_EEES9_SE_SG_Li256ELb0ELb1ELb1ELb0EEENS1_19SingleTileSchedulerILb0ELb1ELb1ELi128EEEEEEEEEvNT_6ParamsE,"ax",@progbits
	.align	128
.text._ZN7cutlass13device_kernelIN5flash11enable_sm90INS1_16FlashAttnFwdSm90INS1_25CollectiveMainloopFwdSm90ILi2EN4cute5tupleIJNS5_1CILi1EEES8_S8_EEENS6_IJNS7_ILi128EEENS7_ILi96EEENS7_ILi64EEEEEELi256ENS_10bfloat16_tEfNS_4arch4Sm90ELb0ELb0ELb0ELb0ELb0ELb0ELb1ELb1ELb0ELb1ELb1ELb0EEENS1_21CollectiveEpilogueFwdINS6_IJSA_NS7_ILi256EEESB_EEES9_SE_SG_Li256ELb0ELb1ELb1ELb0EEENS1_19SingleTileSchedulerILb0ELb1ELb1ELi128EEEEEEEEEvNT_6ParamsE:
        .type           _ZN7cutlass13device_kernelIN5flash11enable_sm90INS1_16FlashAttnFwdSm90INS1_25CollectiveMainloopFwdSm90ILi2EN4cute5tupleIJNS5_1CILi1EEES8_S8_EEENS6_IJNS7_ILi128EEENS7_ILi96EEENS7_ILi64EEEEEELi256ENS_10bfloat16_tEfNS_4arch4Sm90ELb0ELb0ELb0ELb0ELb0ELb0ELb1ELb1ELb0ELb1ELb1ELb0EEENS1_21CollectiveEpilogueFwdINS6_IJSA_NS7_ILi256EEESB_EEES9_SE_SG_Li256ELb0ELb1ELb1ELb0EEENS1_19SingleTileSchedulerILb0ELb1ELb1ELi128EEEEEEEEEvNT_6ParamsE,@function
        .size           _ZN7cutlass13device_kernelIN5flash11enable_sm90INS1_16FlashAttnFwdSm90INS1_25CollectiveMainloopFwdSm90ILi2EN4cute5tupleIJNS5_1CILi1EEES8_S8_EEENS6_IJNS7_ILi128EEENS7_ILi96EEENS7_ILi64EEEEEELi256ENS_10bfloat16_tEfNS_4arch4Sm90ELb0ELb0ELb0ELb0ELb0ELb0ELb1ELb1ELb0ELb1ELb1ELb0EEENS1_21CollectiveEpilogueFwdINS6_IJSA_NS7_ILi256EEESB_EEES9_SE_SG_Li256ELb0ELb1ELb1ELb0EEENS1_19SingleTileSchedulerILb0ELb1ELb1ELi128EEEEEEEEEvNT_6ParamsE,(.L_x_19 - _ZN7cutlass13device_kernelIN5flash11enable_sm90INS1_16FlashAttnFwdSm90INS1_25CollectiveMainloopFwdSm90ILi2EN4cute5tupleIJNS5_1CILi1EEES8_S8_EEENS6_IJNS7_ILi128EEENS7_ILi96EEENS7_ILi64EEEEEELi256ENS_10bfloat16_tEfNS_4arch4Sm90ELb0ELb0ELb0ELb0ELb0ELb0ELb1ELb1ELb0ELb1ELb1ELb0EEENS1_21CollectiveEpilogueFwdINS6_IJSA_NS7_ILi256EEESB_EEES9_SE_SG_Li256ELb0ELb1ELb1ELb0EEENS1_19SingleTileSchedulerILb0ELb1ELb1ELi128EEEEEEEEEvNT_6ParamsE)
        .other          _ZN7cutlass13device_kernelIN5flash11enable_sm90INS1_16FlashAttnFwdSm90INS1_25CollectiveMainloopFwdSm90ILi2EN4cute5tupleIJNS5_1CILi1EEES8_S8_EEENS6_IJNS7_ILi128EEENS7_ILi96EEENS7_ILi64EEEEEELi256ENS_10bfloat16_tEfNS_4arch4Sm90ELb0ELb0ELb0ELb0ELb0ELb0ELb1ELb1ELb0ELb1ELb1ELb0EEENS1_21CollectiveEpilogueFwdINS6_IJSA_NS7_ILi256EEESB_EEES9_SE_SG_Li256ELb0ELb1ELb1ELb0EEENS1_19SingleTileSchedulerILb0ELb1ELb1ELi128EEEEEEEEEvNT_6ParamsE,@"STO_CUDA_ENTRY STV_DEFAULT"
_ZN7cutlass13device_kernelIN5flash11enable_sm90INS1_16FlashAttnFwdSm90INS1_25CollectiveMainloopFwdSm90ILi2EN4cute5tupleIJNS5_1CILi1EEES8_S8_EEENS6_IJNS7_ILi128EEENS7_ILi96EEENS7_ILi64EEEEEELi256ENS_10bfloat16_tEfNS_4arch4Sm90ELb0ELb0ELb0ELb0ELb0ELb0ELb1ELb1ELb0ELb1ELb1ELb0EEENS1_21CollectiveEpilogueFwdINS6_IJSA_NS7_ILi256EEESB_EEES9_SE_SG_Li256ELb0ELb1ELb1ELb0EEENS1_19SingleTileSchedulerILb0ELb1ELb1ELi128EEEEEEEEEvNT_6ParamsE:
[----:B------:R-:W-:Y:S01]  /*0000*/  LDC R1, c[0x0][0x37c] ;  /* 0x0000df00ff017b82 */ /* 0x000fe20000000800 */
[----:B------:R-:W-:Y:S05]  /*0010*/  EXIT ;  /* 0x000000000000794d */ /* 0x000fea0003800000 */
.L_x_1:
        /* <DEDUP_REMOVED lines=14> */
.L_x_19:


//--------------------- .text._ZN7cutlass13device_kernelIN5flash11enable_sm90INS1_16FlashAttnFwdSm90INS1_25CollectiveMainloopFwdSm90ILi2EN4cute5tupleIJNS5_1CILi1EEES8_S8_EEENS6_IJNS7_ILi128EEENS7_ILi96EEENS7_ILi64EEEEEELi256ENS_10bfloat16_tEfNS_4arch4Sm90ELb0ELb0ELb0ELb1ELb0ELb0ELb0ELb1ELb0ELb1ELb1ELb0EEENS1_21CollectiveEpilogueFwdINS6_IJSA_NS7_ILi256EEESB_EEES9_SE_SG_Li256ELb1ELb1ELb1ELb0EEENS1_36VarlenDynamicPersistentTileSchedulerILi128ELi96ELi256ELi128ELb1ELb1ELb1ELb0ELb1ELb1EEEEEEEEEvNT_6ParamsE --------------------------
	.section	.text._ZN7cutlass13device_kernelIN5flash11enable_sm90INS1_16FlashAttnFwdSm90INS1_25CollectiveMainloopFwdSm90ILi2EN4cute5tupleIJNS5_1CILi1EEES8_S8_EEENS6_IJNS7_ILi128EEENS7_ILi96EEENS7_ILi64EEEEEELi256ENS_10bfloat16_tEfNS_4arch4Sm90ELb0ELb0ELb0ELb1ELb0ELb0ELb0ELb1ELb0ELb1ELb1ELb0EEENS1_21CollectiveEpilogueFwdINS6_IJSA_NS7_ILi256EEESB_EEES9_SE_SG_Li256ELb1ELb1ELb1ELb0EEENS1_36VarlenDynamicPersistentTileSchedulerILi128ELi96ELi256ELi128ELb1ELb1ELb1ELb0ELb1ELb1EEEEEEEEEvNT_6ParamsE,"ax",@progbits
	.align	128
.text._ZN7cutlass13device_kernelIN5flash11enable_sm90INS1_16FlashAttnFwdSm90INS1_25CollectiveMainloopFwdSm90ILi2EN4cute5tupleIJNS5_1CILi1EEES8_S8_EEENS6_IJNS7_ILi128EEENS7_ILi96EEENS7_ILi64EEEEEELi256ENS_10bfloat16_tEfNS_4arch4Sm90ELb0ELb0ELb0ELb1ELb0ELb0ELb0ELb1ELb0ELb1ELb1ELb0EEENS1_21CollectiveEpilogueFwdINS6_IJSA_NS7_ILi256EEESB_EEES9_SE_SG_Li256ELb1ELb1ELb1ELb0EEENS1_36VarlenDynamicPersistentTileSchedulerILi128ELi96ELi256ELi128ELb1ELb1ELb1ELb0ELb1ELb1EEEEEEEEEvNT_6ParamsE:
        .type           _ZN7cutlass13device_kernelIN5flash11enable_sm90INS1_16FlashAttnFwdSm90INS1_25CollectiveMainloopFwdSm90ILi2EN4cute5tupleIJNS5_1CILi1EEES8_S8_EEENS6_IJNS7_ILi128EEENS7_ILi96EEENS7_ILi64EEEEEELi256ENS_10bfloat16_tEfNS_4arch4Sm90ELb0ELb0ELb0ELb1ELb0ELb0ELb0ELb1ELb0ELb1ELb1ELb0EEENS1_21CollectiveEpilogueFwdINS6_IJSA_NS7_ILi256EEESB_EEES9_SE_SG_Li256ELb1ELb1ELb1ELb0EEENS1_36VarlenDynamicPersistentTileSchedulerILi128ELi96ELi256ELi128ELb1ELb1ELb1ELb0ELb1ELb1EEEEEEEEEvNT_6ParamsE,@function
        .size           _ZN7cutlass13device_kernelIN5flash11enable_sm90INS1_16FlashAttnFwdSm90INS1_25CollectiveMainloopFwdSm90ILi2EN4cute5tupleIJNS5_1CILi1EEES8_S8_EEENS6_IJNS7_ILi128EEENS7_ILi96EEENS7_ILi64EEEEEELi256ENS_10bfloat16_tEfNS_4arch4Sm90ELb0ELb0ELb0ELb1ELb0ELb0ELb0ELb1ELb0ELb1ELb1ELb0EEENS1_21CollectiveEpilogueFwdINS6_IJSA_NS7_ILi256EEESB_EEES9_SE_SG_Li256ELb1ELb1ELb1ELb0EEENS1_36VarlenDynamicPersistentTileSchedulerILi128ELi96ELi256ELi128ELb1ELb1ELb1ELb0ELb1ELb1EEEEEEEEEvNT_6ParamsE,(.L_x_20 - _ZN7cutlass13device_kernelIN5flash11enable_sm90INS1_16FlashAttnFwdSm90INS1_25CollectiveMainloopFwdSm90ILi2EN4cute5tupleIJNS5_1CILi1EEES8_S8_EEENS6_IJNS7_ILi128EEENS7_ILi96EEENS7_ILi64EEEEEELi256ENS_10bfloat16_tEfNS_4arch4Sm90ELb0ELb0ELb0ELb1ELb0ELb0ELb0ELb1ELb0ELb1ELb1ELb0EEENS1_21CollectiveEpilogueFwdINS6_IJSA_NS7_ILi256EEESB_EEES9_SE_SG_Li256ELb1ELb1ELb1ELb0EEENS1_36VarlenDynamicPersistentTileSchedulerILi128ELi96ELi256ELi128ELb1ELb1ELb1ELb0ELb1ELb1EEEEEEEEEvNT_6ParamsE)
        .other          _ZN7cutlass13device_kernelIN5flash11enable_sm90INS1_16FlashAttnFwdSm90INS1_25CollectiveMainloopFwdSm90ILi2EN4cute5tupleIJNS5_1CILi1EEES8_S8_EEENS6_IJNS7_ILi128EEENS7_ILi96EEENS7_ILi64EEEEEELi256ENS_10bfloat16_tEfNS_4arch4Sm90ELb0ELb0ELb0ELb1ELb0ELb0ELb0ELb1ELb0ELb1ELb1ELb0EEENS1_21CollectiveEpilogueFwdINS6_IJSA_NS7_ILi256EEESB_EEES9_SE_SG_Li256ELb1ELb1ELb1ELb0EEENS1_36VarlenDynamicPersistentTileSchedulerILi128ELi96ELi256ELi128ELb1ELb1ELb1ELb0ELb1ELb1EEEEEEEEEvNT_6ParamsE,@"STO_CUDA_ENTRY STV_DEFAULT"
_ZN7cutlass13device_kernelIN5flash11enable_sm90INS1_16FlashAttnFwdSm90INS1_25CollectiveMainloopFwdSm90ILi2EN4cute5tupleIJNS5_1CILi1EEES8_S8_EEENS6_IJNS7_ILi128EEENS7_ILi96EEENS7_ILi64EEEEEELi256ENS_10bfloat16_tEfNS_4arch4Sm90ELb0ELb0ELb0ELb1ELb0ELb0ELb0ELb1ELb0ELb1ELb1ELb0EEENS1_21CollectiveEpilogueFwdINS6_IJSA_NS7_ILi256EEESB_EEES9_SE_SG_Li256ELb1ELb1ELb1ELb0EEENS1_36VarlenDynamicPersistentTileSchedulerILi128ELi96ELi256ELi128ELb1ELb1ELb1ELb0ELb1ELb1EEEEEEEEEvNT_6ParamsE:
[----:B------:R-:W-:Y:S01]  /*0000*/  LDC R1, c[0x0][0x37c] ;  /* 0x0000df00ff017b82 */ /* 0x000fe20000000800 */
[----:B------:R-:W-:Y:S05]  /*0010*/  EXIT ;  /* 0x000000000000794d */ /* 0x000fea0003800000 */
.L_x_2:
        /* <DEDUP_REMOVED lines=14> */
.L_x_20:


//--------------------- .text._ZN7cutlass13device_kernelIN5flash11enable_sm90INS1_16FlashAttnFwdSm90INS1_25CollectiveMainloopFwdSm90ILi2EN4cute5tupleIJNS5_1CILi1EEES8_S8_EEENS6_IJNS7_ILi128EEENS7_ILi96EEENS7_ILi64EEEEEELi256ENS_10bfloat16_tEfNS_4arch4Sm90ELb0ELb0ELb0ELb1ELb0ELb1ELb0ELb1ELb0ELb1ELb1ELb0EEENS1_21CollectiveEpilogueFwdINS6_IJSA_NS7_ILi256EEESB_EEES9_SE_SG_Li256ELb1ELb1ELb1ELb0EEENS1_36VarlenDynamicPersistentTileSchedulerILi128ELi96ELi256ELi128ELb1ELb1ELb1ELb0ELb1ELb1EEEEEEEEEvNT_6ParamsE --------------------------
	.section	.text._ZN7cutlass13device_kernelIN5flash11enable_sm90INS1_16FlashAttnFwdSm90INS1_25CollectiveMainloopFwdSm90ILi2EN4cute5tupleIJNS5_1CILi1EEES8_S8_EEENS6_IJNS7_ILi128EEENS7_ILi96EEENS7_ILi64EEEEEELi256ENS_10bfloat16_tEfNS_4arch4Sm90ELb0ELb0ELb0ELb1ELb0ELb1ELb0ELb1ELb0ELb1ELb1ELb0EEENS1_21CollectiveEpilogueFwdINS6_IJSA_NS7_ILi256EEESB_EEES9_SE_SG_Li256ELb1ELb1ELb1ELb0EEENS1_36VarlenDynamicPersistentTileSchedulerILi128ELi96ELi256ELi128ELb1ELb1ELb1ELb0ELb1ELb1EEEEEEEEEvNT_6ParamsE,"ax",@progbits
	.align	128
.text._ZN7cutlass13device_kernelIN5flash11enable_sm90INS1_16FlashAttnFwdSm90INS1_25CollectiveMainloopFwdSm90ILi2EN4cute5tupleIJNS5_1CILi1EEES8_S8_EEENS6_IJNS7_ILi128EEENS7_ILi96EEENS7_ILi64EEEEEELi256ENS_10bfloat16_tEfNS_4arch4Sm90ELb0ELb0ELb0ELb1ELb0ELb1ELb0ELb1ELb0ELb1ELb1ELb0EEENS1_21CollectiveEpilogueFwdINS6_IJSA_NS7_ILi256EEESB_EEES9_SE_SG_Li256ELb1ELb1ELb1ELb0EEENS1_36VarlenDynamicPersistentTileSchedulerILi128ELi96ELi256ELi128ELb1ELb1ELb1ELb0ELb1ELb1EEEEEEEEEvNT_6ParamsE:
        .type           _ZN7cutlass13device_kernelIN5flash11enable_sm90INS1_16FlashAttnFwdSm90INS1_25CollectiveMainloopFwdSm90ILi2EN4cute5tupleIJNS5_1CILi1EEES8_S8_EEENS6_IJNS7_ILi128EEENS7_ILi96EEENS7_ILi64EEEEEELi256ENS_10bfloat16_tEfNS_4arch4Sm90ELb0ELb0ELb0ELb1ELb0ELb1ELb0ELb1ELb0ELb1ELb1ELb0EEENS1_21CollectiveEpilogueFwdINS6_IJSA_NS7_ILi256EEESB_EEES9_SE_SG_Li256ELb1ELb1ELb1ELb0EEENS1_36VarlenDynamicPersistentTileSchedulerILi128ELi96ELi256ELi128ELb1ELb1ELb1ELb0ELb1ELb1EEEEEEEEEvNT_6ParamsE,@function
        .size           _ZN7cutlass13device_kernelIN5flash11enable_sm90INS1_16FlashAttnFwdSm90INS1_25CollectiveMainloopFwdSm90ILi2EN4cute5tupleIJNS5_1CILi1EEES8_S8_EEENS6_IJNS7_ILi128EEENS7_ILi96EEENS7_ILi64EEEEEELi256ENS_10bfloat16_tEfNS_4arch4Sm90ELb0ELb0ELb0ELb1ELb0ELb1ELb0ELb1ELb0ELb1ELb1ELb0EEENS1_21CollectiveEpilogueFwdINS6_IJSA_NS7_ILi256EEESB_EEES9_SE_SG_Li256ELb1ELb1ELb1ELb0EEENS1_36VarlenDynamicPersistentTileSchedulerILi128ELi96ELi256ELi128ELb1ELb1ELb1ELb0ELb1ELb1EEEEEEEEEvNT_6ParamsE,(.L_x_21 - _ZN7cutlass13device_kernelIN5flash11enable_sm90INS1_16FlashAttnFwdSm90INS1_25CollectiveMainloopFwdSm90ILi2EN4cute5tupleIJNS5_1CILi1EEES8_S8_EEENS6_IJNS7_ILi128EEENS7_ILi96EEENS7_ILi64EEEEEELi256ENS_10bfloat16_tEfNS_4arch4Sm90ELb0ELb0ELb0ELb1ELb0ELb1ELb0ELb1ELb0ELb1ELb1ELb0EEENS1_21CollectiveEpilogueFwdINS6_IJSA_NS7_ILi256EEESB_EEES9_SE_SG_Li256ELb1ELb1ELb1ELb0EEENS1_36VarlenDynamicPersistentTileSchedulerILi128ELi96ELi256ELi128ELb1ELb1ELb1ELb0ELb1ELb1EEEEEEEEEvNT_6ParamsE)
        .other          _ZN7cutlass13device_kernelIN5flash11enable_sm90INS1_16FlashAttnFwdSm90INS1_25CollectiveMainloopFwdSm90ILi2EN4cute5tupleIJNS5_1CILi1EEES8_S8_EEENS6_IJNS7_ILi128EEENS7_ILi96EEENS7_ILi64EEEEEELi256ENS_10bfloat16_tEfNS_4arch4Sm90ELb0ELb0ELb0ELb1ELb0ELb1ELb0ELb1ELb0ELb1ELb1ELb0EEENS1_21CollectiveEpilogueFwdINS6_IJSA_NS7_ILi256EEESB_EEES9_SE_SG_Li256ELb1ELb1ELb1ELb0EEENS1_36VarlenDynamicPersistentTileSchedulerILi128ELi96ELi256ELi128ELb1ELb1ELb1ELb0ELb1ELb1EEEEEEEEEvNT_6ParamsE,@"STO_CUDA_ENTRY STV_DEFAULT"
_ZN7cutlass13device_kernelIN5flash11enable_sm90INS1_16FlashAttnFwdSm90INS1_25CollectiveMainloopFwdSm90ILi2EN4cute5tupleIJNS5_1CILi1EEES8_S8_EEENS6_IJNS7_ILi128EEENS7_ILi96EEENS7_ILi64EEEEEELi256ENS_10bfloat16_tEfNS_4arch4Sm90ELb0ELb0ELb0ELb1ELb0ELb1ELb0ELb1ELb0ELb1ELb1ELb0EEENS1_21CollectiveEpilogueFwdINS6_IJSA_NS7_ILi256EEESB_EEES9_SE_SG_Li256ELb1ELb1ELb1ELb0EEENS1_36VarlenDynamicPersistentTileSchedulerILi128ELi96ELi256ELi128ELb1ELb1ELb1ELb0ELb1ELb1EEEEEEEEEvNT_6ParamsE:
[----:B------:R-:W-:Y:S01]  /*0000*/  LDC R1, c[0x0][0x37c] ;  /* 0x0000df00ff017b82 */ /* 0x000fe20000000800 */
[----:B------:R-:W-:Y:S05]  /*0010*/  EXIT ;  /* 0x000000000000794d */ /* 0x000fea0003800000 */
.L_x_3:
        /* <DEDUP_REMOVED lines=14> */
.L_x_21:


//--------------------- .text._ZN7cutlass13device_kernelIN5flash11enable_sm90INS1_16FlashAttnFwdSm90INS1_25CollectiveMainloopFwdSm90ILi2EN4cute5tupleIJNS5_1CILi1EEES8_S8_EEENS6_IJNS7_ILi128EEENS7_ILi96EEENS7_ILi64EEEEEELi256ENS_10bfloat16_tEfNS_4arch4Sm90ELb0ELb0ELb0ELb1ELb0ELb0ELb1ELb1ELb0ELb1ELb1ELb0EEENS1_21CollectiveEpilogueFwdINS6_IJSA_NS7_ILi256EEESB_EEES9_SE_SG_Li256ELb1ELb1ELb1ELb0EEENS1_36VarlenDynamicPersistentTileSchedulerILi128ELi96ELi256ELi128ELb1ELb1ELb1ELb0ELb1ELb1EEEEEEEEEvNT_6ParamsE --------------------------
	.section	.text._ZN7cutlass13device_kernelIN5flash11enable_sm90INS1_16FlashAttnFwdSm90INS1_25CollectiveMainloopFwdSm90ILi2EN4cute5tupleIJNS5_1CILi1EEES8_S8_EEENS6_IJNS7_ILi128EEENS7_ILi96EEENS7_ILi64EEEEEELi256ENS_10bfloat16_tEfNS_4arch4Sm90ELb0ELb0ELb0ELb1ELb0ELb0ELb1ELb1ELb0ELb1ELb1ELb0EEENS1_21CollectiveEpilogueFwdINS6_IJSA_NS7_ILi256EEESB_EEES9_SE_SG_Li256ELb1ELb1ELb1ELb0EEENS1_36VarlenDynamicPersistentTileSchedulerILi128ELi96ELi256ELi128ELb1ELb1ELb1ELb0ELb1ELb1EEEEEEEEEvNT_6ParamsE,"ax",@progbits
	.align	128
.text._ZN7cutlass13device_kernelIN5flash11enable_sm90INS1_16FlashAttnFwdSm90INS1_25CollectiveMainloopFwdSm90ILi2EN4cute5tupleIJNS5_1CILi1EEES8_S8_EEENS6_IJNS7_ILi128EEENS7_ILi96EEENS7_ILi64EEEEEELi256ENS_10bfloat16_tEfNS_4arch4Sm90ELb0ELb0ELb0ELb1ELb0ELb0ELb1ELb1ELb0ELb1ELb1ELb0EEENS1_21CollectiveEpilogueFwdINS6_IJSA_NS7_ILi256EEESB_EEES9_SE_SG_Li256ELb1ELb1ELb1ELb0EEENS1_36VarlenDynamicPersistentTileSchedulerILi128ELi96ELi256ELi128ELb1ELb1ELb1ELb0ELb1ELb1EEEEEEEEEvNT_6ParamsE:
        .type           _ZN7cutlass13device_kernelIN5flash11enable_sm90INS1_16FlashAttnFwdSm90INS1_25CollectiveMainloopFwdSm90ILi2EN4cute5tupleIJNS5_1CILi1EEES8_S8_EEENS6_IJNS7_ILi128EEENS7_ILi96EEENS7_ILi64EEEEEELi256ENS_10bfloat16_tEfNS_4arch4Sm90ELb0ELb0ELb0ELb1ELb0ELb0ELb1ELb1ELb0ELb1ELb1ELb0EEENS1_21CollectiveEpilogueFwdINS6_IJSA_NS7_ILi256EEESB_EEES9_SE_SG_Li256ELb1ELb1ELb1ELb0EEENS1_36VarlenDynamicPersistentTileSchedulerILi128ELi96ELi256ELi128ELb1ELb1ELb1ELb0ELb1ELb1EEEEEEEEEvNT_6ParamsE,@function
        .size           _ZN7cutlass13device_kernelIN5flash11enable_sm90INS1_16FlashAttnFwdSm90INS1_25CollectiveMainloopFwdSm90ILi2EN4cute5tupleIJNS5_1CILi1EEES8_S8_EEENS6_IJNS7_ILi128EEENS7_ILi96EEENS7_ILi64EEEEEELi256ENS_10bfloat16_tEfNS_4arch4Sm90ELb0ELb0ELb0ELb1ELb0ELb0ELb1ELb1ELb0ELb1ELb1ELb0EEENS1_21CollectiveEpilogueFwdINS6_IJSA_NS7_ILi256EEESB_EEES9_SE_SG_Li256ELb1ELb1ELb1ELb0EEENS1_36VarlenDynamicPersistentTileSchedulerILi128ELi96ELi256ELi128ELb1ELb1ELb1ELb0ELb1ELb1EEEEEEEEEvNT_6ParamsE,(.L_x_22 - _ZN7cutlass13device_kernelIN5flash11enable_sm90INS1_16FlashAttnFwdSm90INS1_25CollectiveMainloopFwdSm90ILi2EN4cute5tupleIJNS5_1CILi1EEES8_S8_EEENS6_IJNS7_ILi128EEENS7_ILi96EEENS7_ILi64EEEEEELi256ENS_10bfloat16_tEfNS_4arch4Sm90ELb0ELb0ELb0ELb1ELb0ELb0ELb1ELb1ELb0ELb1ELb1ELb0EEENS1_21CollectiveEpilogueFwdINS6_IJSA_NS7_ILi256EEESB_EEES9_SE_SG_Li256ELb1ELb1ELb1ELb0EEENS1_36VarlenDynamicPersistentTileSchedulerILi128ELi96ELi256ELi128ELb1ELb1ELb1ELb0ELb1ELb1EEEEEEEEEvNT_6ParamsE)
        .other          _ZN7cutlass13device_kernelIN5flash11enable_sm90INS1_16FlashAttnFwdSm90INS1_25CollectiveMainloopFwdSm90ILi2EN4cute5tupleIJNS5_1CILi1EEES8_S8_EEENS6_IJNS7_ILi128EEENS7_ILi96EEENS7_ILi64EEEEEELi256ENS_10bfloat16_tEfNS_4arch4Sm90ELb0ELb0ELb0ELb1ELb0ELb0ELb1ELb1ELb0ELb1ELb1ELb0EEENS1_21CollectiveEpilogueFwdINS6_IJSA_NS7_ILi256EEESB_EEES9_SE_SG_Li256ELb1ELb1ELb1ELb0EEENS1_36VarlenDynamicPersistentTileSchedulerILi128ELi96ELi256ELi128ELb1ELb1ELb1ELb0ELb1ELb1EEEEEEEEEvNT_6ParamsE,@"STO_CUDA_ENTRY STV_DEFAULT"
_ZN7cutlass13device_kernelIN5flash11enable_sm90INS1_16FlashAttnFwdSm90INS1_25CollectiveMainloopFwdSm90ILi2EN4cute5tupleIJNS5_1CILi1EEES8_S8_EEENS6_IJNS7_ILi128EEENS7_ILi96EEENS7_ILi64EEEEEELi256ENS_10bfloat16_tEfNS_4arch4Sm90ELb0ELb0ELb0ELb1ELb0ELb0ELb1ELb1ELb0ELb1ELb1ELb0EEENS1_21CollectiveEpilogueFwdINS6_IJSA_NS7_ILi256EEESB_EEES9_SE_SG_Li256ELb1ELb1ELb1ELb0EEENS1_36VarlenDynamicPersistentTileSchedulerILi128ELi96ELi256ELi128ELb1ELb1ELb1ELb0ELb1ELb1EEEEEEEEEvNT_6ParamsE:
[----:B------:R-:W-:Y:S01]  /*0000*/  LDC R1, c[0x0][0x37c] ;  /* 0x0000df00ff017b82 */ /* 0x000fe20000000800 */
[----:B------:R-:W-:Y:S05]  /*0010*/  EXIT ;  /* 0x000000000000794d */ /* 0x000fea0003800000 */
.L_x_4:
        /* <DEDUP_REMOVED lines=14> */
.L_x_22:


//--------------------- .text._ZN7cutlass13device_kernelIN5flash11enable_sm90INS1_16FlashAttnFwdSm90INS1_25CollectiveMainloopFwdSm90ILi2EN4cute5tupleIJNS5_1CILi1EEES8_S8_EEENS6_IJNS7_ILi128EEENS7_ILi96EEENS7_ILi64EEEEEELi256ENS_10bfloat16_tEfNS_4arch4Sm90ELb0ELb0ELb0ELb1ELb0ELb1ELb1ELb1ELb0ELb1ELb1ELb0EEENS1_21CollectiveEpilogueFwdINS6_IJSA_NS7_ILi256EEESB_EEES9_SE_SG_Li256ELb1ELb1ELb1ELb0EEENS1_36VarlenDynamicPersistentTileSchedulerILi128ELi96ELi256ELi128ELb1ELb1ELb1ELb0ELb1ELb1EEEEEEEEEvNT_6ParamsE --------------------------
	.section	.text._ZN7cutlass13device_kernelIN5flash11enable_sm90INS1_16FlashAttnFwdSm90INS1_25CollectiveMainloopFwdSm90ILi2EN4cute5tupleIJNS5_1CILi1EEES8_S8_EEENS6_IJNS7_ILi128EEENS7_ILi96EEENS7_ILi64EEEEEELi256ENS_10bfloat16_tEfNS_4arch4Sm90ELb0ELb0ELb0ELb1ELb0ELb1ELb1ELb1ELb0ELb1ELb1ELb0EEENS1_21CollectiveEpilogueFwdINS6_IJSA_NS7_ILi256EEESB_EEES9_SE_SG_Li256ELb1ELb1ELb1ELb0EEENS1_36VarlenDynamicPersistentTileSchedulerILi128ELi96ELi256ELi128ELb1ELb1ELb1ELb0ELb1ELb1EEEEEEEEEvNT_6ParamsE,"ax",@progbits
	.align	128
.text._ZN7cutlass13device_kernelIN5flash11enable_sm90INS1_16FlashAttnFwdSm90INS1_25CollectiveMainloopFwdSm90ILi2EN4cute5tupleIJNS5_1CILi1EEES8_S8_EEENS6_IJNS7_ILi128EEENS7_ILi96EEENS7_ILi64EEEEEELi256ENS_10bfloat16_tEfNS_4arch4Sm90ELb0ELb0ELb0ELb1ELb0ELb1ELb1ELb1ELb0ELb1ELb1ELb0EEENS1_21CollectiveEpilogueFwdINS6_IJSA_NS7_ILi256EEESB_EEES9_SE_SG_Li256ELb1ELb1ELb1ELb0EEENS1_36VarlenDynamicPersistentTileSchedulerILi128ELi96ELi256ELi128ELb1ELb1ELb1ELb0ELb1ELb1EEEEEEEEEvNT_6ParamsE:
        .type           _ZN7cutlass13device_kernelIN5flash11enable_sm90INS1_16FlashAttnFwdSm90INS1_25CollectiveMainloopFwdSm90ILi2EN4cute5tupleIJNS5_1CILi1EEES8_S8_EEENS6_IJNS7_ILi128EEENS7_ILi96EEENS7_ILi64EEEEEELi256ENS_10bfloat16_tEfNS_4arch4Sm90ELb0ELb0ELb0ELb1ELb0ELb1ELb1ELb1ELb0ELb1ELb1ELb0EEENS1_21CollectiveEpilogueFwdINS6_IJSA_NS7_ILi256EEESB_EEES9_SE_SG_Li256ELb1ELb1ELb1ELb0EEENS1_36VarlenDynamicPersistentTileSchedulerILi128ELi96ELi256ELi128ELb1ELb1ELb1ELb0ELb1ELb1EEEEEEEEEvNT_6ParamsE,@function
        .size           _ZN7cutlass13device_kernelIN5flash11enable_sm90INS1_16FlashAttnFwdSm90INS1_25CollectiveMainloopFwdSm90ILi2EN4cute5tupleIJNS5_1CILi1EEES8_S8_EEENS6_IJNS7_ILi128EEENS7_ILi96EEENS7_ILi64EEEEEELi256ENS_10bfloat16_tEfNS_4arch4Sm90ELb0ELb0ELb0ELb1ELb0ELb1ELb1ELb1ELb0ELb1ELb1ELb0EEENS1_21CollectiveEpilogueFwdINS6_IJSA_NS7_ILi256EEESB_EEES9_SE_SG_Li256ELb1ELb1ELb1ELb0EEENS1_36VarlenDynamicPersistentTileSchedulerILi128ELi96ELi256ELi128ELb1ELb1ELb1ELb0ELb1ELb1EEEEEEEEEvNT_6ParamsE,(.L_x_23 - _ZN7cutlass13device_kernelIN5flash11enable_sm90INS1_16FlashAttnFwdSm90INS1_25CollectiveMainloopFwdSm90ILi2EN4cute5tupleIJNS5_1CILi1EEES8_S8_EEENS6_IJNS7_ILi128EEENS7_ILi96EEENS7_ILi64EEEEEELi256ENS_10bfloat16_tEfNS_4arch4Sm90ELb0ELb0ELb0ELb1ELb0ELb1ELb1ELb1ELb0ELb1ELb1ELb0EEENS1_21CollectiveEpilogueFwdINS6_IJSA_NS7_ILi256EEESB_EEES9_SE_SG_Li256ELb1ELb1ELb1ELb0EEENS1_36VarlenDynamicPersistentTileSchedulerILi128ELi96ELi256ELi128ELb1ELb1ELb1ELb0ELb1ELb1EEEEEEEEEvNT_6ParamsE)
        .other          _ZN7cutlass13device_kernelIN5flash11enable_sm90INS1_16FlashAttnFwdSm90INS1_25CollectiveMainloopFwdSm90ILi2EN4cute5tupleIJNS5_1CILi1EEES8_S8_EEENS6_IJNS7_ILi128EEENS7_ILi96EEENS7_ILi64EEEEEELi256ENS_10bfloat16_tEfNS_4arch4Sm90ELb0ELb0ELb0ELb1ELb0ELb1ELb1ELb1ELb0ELb1ELb1ELb0EEENS1_21CollectiveEpilogueFwdINS6_IJSA_NS7_ILi256EEESB_EEES9_SE_SG_Li256ELb1ELb1ELb1ELb0EEENS1_36VarlenDynamicPersistentTileSchedulerILi128ELi96ELi256ELi128ELb1ELb1ELb1ELb0ELb1ELb1EEEEEEEEEvNT_6ParamsE,@"STO_CUDA_ENTRY STV_DEFAULT"
_ZN7cutlass13device_kernelIN5flash11enable_sm90INS1_16FlashAttnFwdSm90INS1_25CollectiveMainloopFwdSm90ILi2EN4cute5tupleIJNS5_1CILi1EEES8_S8_EEENS6_IJNS7_ILi128EEENS7_ILi96EEENS7_ILi64EEEEEELi256ENS_10bfloat16_tEfNS_4arch4Sm90ELb0ELb0ELb0ELb1ELb0ELb1ELb1ELb1ELb0ELb1ELb1ELb0EEENS1_21CollectiveEpilogueFwdINS6_IJSA_NS7_ILi256EEESB_EEES9_SE_SG_Li256ELb1ELb1ELb1ELb0EEENS1_36VarlenDynamicPersistentTileSchedulerILi128ELi96ELi256ELi128ELb1ELb1ELb1ELb0ELb1ELb1EEEEEEEEEvNT_6ParamsE:
[----:B------:R-:W-:Y:S01]  /*0000*/  LDC R1, c[0x0][0x37c] ;  /* 0x0000df00ff017b82 */ /* 0x000fe20000000800 */
[----:B------:R-:W-:Y:S05]  /*0010*/  EXIT ;  /* 0x000000000000794d */ /* 0x000fea0003800000 */
.L_x_5:
        /* <DEDUP_REMOVED lines=14> */
.L_x_23:


//--------------------- .text._ZN7cutlass13device_kernelIN5flash11enable_sm90INS1_16FlashAttnFwdSm90INS1_25CollectiveMainloopFwdSm90ILi2EN4cute5tupleIJNS5_1CILi1EEES8_S8_EEENS6_IJNS7_ILi128EEENS7_ILi96EEENS7_ILi64EEEEEELi256ENS_10bfloat16_tEfNS_4arch4Sm90ELb0ELb1ELb0ELb0ELb0ELb0ELb0ELb1ELb0ELb1ELb1ELb0EEENS1_21CollectiveEpilogueFwdINS6_IJSA_NS7_ILi256EEESB_EEES9_SE_SG_Li256ELb0ELb1ELb1ELb0EEENS1_19SingleTileSchedulerILb0ELb1ELb1ELi128EEEEEEEEEvNT_6ParamsE --------------------------
	.section	.text._ZN7cutlass13device_kernelIN5flash11enable_sm90INS1_16FlashAttnFwdSm90INS1_25CollectiveMainloopFwdSm90ILi2EN4cute5tupleIJNS5_1CILi1EEES8_S8_EEENS6_IJNS7_ILi128EEENS7_ILi96EEENS7_ILi64EEEEEELi256ENS_10bfloat16_tEfNS_4arch4Sm90ELb0ELb1ELb0ELb0ELb0ELb0ELb0ELb1ELb0ELb1ELb1ELb0EEENS1_21CollectiveEpilogueFwdINS6_IJSA_NS7_ILi256EEESB_EEES9_SE_SG_Li256ELb0ELb1ELb1ELb0EEENS1_19SingleTileSchedulerILb0ELb1ELb1ELi128EEEEEEEEEvNT_6ParamsE,"ax",@progbits
	.align	128
.text._ZN7cutlass13device_kernelIN5flash11enable_sm90INS1_16FlashAttnFwdSm90INS1_25CollectiveMainloopFwdSm90ILi2EN4cute5tupleIJNS5_1CILi1EEES8_S8_EEENS6_IJNS7_ILi128EEENS7_ILi96EEENS7_ILi64EEEEEELi256ENS_10bfloat16_tEfNS_4arch4Sm90ELb0ELb1ELb0ELb0ELb0ELb0ELb0ELb1ELb0ELb1ELb1ELb0EEENS1_21CollectiveEpilogueFwdINS6_IJSA_NS7_ILi256EEESB_EEES9_SE_SG_Li256ELb0ELb1ELb1ELb0EEENS1_19SingleTileSchedulerILb0ELb1ELb1ELi128EEEEEEEEEvNT_6ParamsE:
        .type           _ZN7cutlass13device_kernelIN5flash11enable_sm90INS1_16FlashAttnFwdSm90INS1_25CollectiveMainloopFwdSm90ILi2EN4cute5tupleIJNS5_1CILi1EEES8_S8_EEENS6_IJNS7_ILi128EEENS7_ILi96EEENS7_ILi64EEEEEELi256ENS_10bfloat16_tEfNS_4arch4Sm90ELb0ELb1ELb0ELb0ELb0ELb0ELb0ELb1ELb0ELb1ELb1ELb0EEENS1_21CollectiveEpilogueFwdINS6_IJSA_NS7_ILi256EEESB_EEES9_SE_SG_Li256ELb0ELb1ELb1ELb0EEENS1_19SingleTileSchedulerILb0ELb1ELb1ELi128EEEEEEEEEvNT_6ParamsE,@function
        .size           _ZN7cutlass13device_kernelIN5flash11enable_sm90INS1_16FlashAttnFwdSm90INS1_25CollectiveMainloopFwdSm90ILi2EN4cute5tupleIJNS5_1CILi1EEES8_S8_EEENS6_IJNS7_ILi128EEENS7_ILi96EEENS7_ILi64EEEEEELi256ENS_10bfloat16_tEfNS_4arch4Sm90ELb0ELb1ELb0ELb0ELb0ELb0ELb0ELb1ELb0ELb1ELb1ELb0EEENS1_21CollectiveEpilogueFwdINS6_IJSA_NS7_ILi256EEESB_EEES9_SE_SG_Li256ELb0ELb1ELb1ELb0EEENS1_19SingleTileSchedulerILb0ELb1ELb1ELi128EEEEEEEEEvNT_6ParamsE,(.L_x_24 - _ZN7cutlass13device_kernelIN5flash11enable_sm90INS1_16FlashAttnFwdSm90INS1_25CollectiveMainloopFwdSm90ILi2EN4cute5tupleIJNS5_1CILi1EEES8_S8_EEENS6_IJNS7_ILi128EEENS7_ILi96EEENS7_ILi64EEEEEELi256ENS_10bfloat16_tEfNS_4arch4Sm90ELb0ELb1ELb0ELb0ELb0ELb0ELb0ELb1ELb0ELb1ELb1ELb0EEENS1_21CollectiveEpilogueFwdINS6_IJSA_NS7_ILi256EEESB_EEES9_SE_SG_Li256ELb0ELb1ELb1ELb0EEENS1_19SingleTileSchedulerILb0ELb1ELb1ELi128EEEEEEEEEvNT_6ParamsE)
        .other          _ZN7cutlass13device_kernelIN5flash11enable_sm90INS1_16FlashAttnFwdSm90INS1_25CollectiveMainloopFwdSm90ILi2EN4cute5tupleIJNS5_1CILi1EEES8_S8_EEENS6_IJNS7_ILi128EEENS7_ILi96EEENS7_ILi64EEEEEELi256ENS_10bfloat16_tEfNS_4arch4Sm90ELb0ELb1ELb0ELb0ELb0ELb0ELb0ELb1ELb0ELb1ELb1ELb0EEENS1_21CollectiveEpilogueFwdINS6_IJSA_NS7_ILi256EEESB_EEES9_SE_SG_Li256ELb0ELb1ELb1ELb0EEENS1_19SingleTileSchedulerILb0ELb1ELb1ELi128EEEEEEEEEvNT_6ParamsE,@"STO_CUDA_ENTRY STV_DEFAULT"
_ZN7cutlass13device_kernelIN5flash11enable_sm90INS1_16FlashAttnFwdSm90INS1_25CollectiveMainloopFwdSm90ILi2EN4cute5tupleIJNS5_1CILi1EEES8_S8_EEENS6_IJNS7_ILi128EEENS7_ILi96EEENS7_ILi64EEEEEELi256ENS_10bfloat16_tEfNS_4arch4Sm90ELb0ELb1ELb0ELb0ELb0ELb0ELb0ELb1ELb0ELb1ELb1ELb0EEENS1_21CollectiveEpilogueFwdINS6_IJSA_NS7_ILi256EEESB_EEES9_SE_SG_Li256ELb0ELb1ELb1ELb0EEENS1_19SingleTileSchedulerILb0ELb1ELb1ELi128EEEEEEEEEvNT_6ParamsE:
[----:B------:R-:W-:Y:S01]  /*0000*/  LDC R1, c[0x0][0x37c] ;  /* 0x0000df00ff017b82 */ /* 0x000fe20000000800 */
[----:B------:R-:W-:Y:S05]  /*0010*/  EXIT ;  /* 0x000000000000794d */ /* 0x000fea0003800000 */
.L_x_6:
        /* <DEDUP_REMOVED lines=14> */
.L_x_24:


//--------------------- .text._ZN7cutlass13device_kernelIN5flash11enable_sm90INS1_16FlashAttnFwdSm90INS1_25CollectiveMainloopFwdSm90ILi2EN4cute5tupleIJNS5_1CILi1EEES8_S8_EEENS6_IJNS7_ILi128EEENS7_ILi96EEENS7_ILi64EEEEEELi256ENS_10bfloat16_tEfNS_4arch4Sm90ELb0ELb1ELb0ELb0ELb0ELb0ELb1ELb1ELb0ELb1ELb1ELb0EEENS1_21CollectiveEpilogueFwdINS6_IJSA_NS7_ILi256EEESB_EEES9_SE_SG_Li256ELb0ELb1ELb1ELb0EEENS1_19SingleTileSchedulerILb0ELb1ELb1ELi128EEEEEEEEEvNT_6ParamsE --------------------------
	.section	.text._ZN7cutlass13device_kernelIN5flash11enable_sm90INS1_16FlashAttnFwdSm90INS1_25CollectiveMainloopFwdSm90ILi2EN4cute5tupleIJNS5_1CILi1EEES8_S8_EEENS6_IJNS7_ILi128EEENS7_ILi96EEENS7_ILi64EEEEEELi256ENS_10bfloat16_tEfNS_4arch4Sm90ELb0ELb1ELb0ELb0ELb0ELb0ELb1ELb1ELb0ELb1ELb1ELb0EEENS1_21CollectiveEpilogueFwdINS6_IJSA_NS7_ILi256EEESB_EEES9_SE_SG_Li256ELb0ELb1ELb1ELb0EEENS1_19SingleTileSchedulerILb0ELb1ELb1ELi128EEEEEEEEEvNT_6ParamsE,"ax",@progbits
	.align	128
.text._ZN7cutlass13device_kernelIN5flash11enable_sm90INS1_16FlashAttnFwdSm90INS1_25CollectiveMainloopFwdSm90ILi2EN4cute5tupleIJNS5_1CILi1EEES8_S8_EEENS6_IJNS7_ILi128EEENS7_ILi96EEENS7_ILi64EEEEEELi256ENS_10bfloat16_tEfNS_4arch4Sm90ELb0ELb1ELb0ELb0ELb0ELb0ELb1ELb1ELb0ELb1ELb1ELb0EEENS1_21CollectiveEpilogueFwdINS6_IJSA_NS7_ILi256EEESB_EEES9_SE_SG_Li256ELb0ELb1ELb1ELb0EEENS1_19SingleTileSchedulerILb0ELb1ELb1ELi128EEEEEEEEEvNT_6ParamsE:
        .type           _ZN7cutlass13device_kernelIN5flash11enable_sm90INS1_16FlashAttnFwdSm90INS1_25CollectiveMainloopFwdSm90ILi2EN4cute5tupleIJNS5_1CILi1EEES8_S8_EEENS6_IJNS7_ILi128EEENS7_ILi96EEENS7_ILi64EEEEEELi256ENS_10bfloat16_tEfNS_4arch4Sm90ELb0ELb1ELb0ELb0ELb0ELb0ELb1ELb1ELb0ELb1ELb1ELb0EEENS1_21CollectiveEpilogueFwdINS6_IJSA_NS7_ILi256EEESB_EEES9_SE_SG_Li256ELb0ELb1ELb1ELb0EEENS1_19SingleTileSchedulerILb0ELb1ELb1ELi128EEEEEEEEEvNT_6ParamsE,@function
        .size           _ZN7cutlass13device_kernelIN5flash11enable_sm90INS1_16FlashAttnFwdSm90INS1_25CollectiveMainloopFwdSm90ILi2EN4cute5tupleIJNS5_1CILi1EEES8_S8_EEENS6_IJNS7_ILi128EEENS7_ILi96EEENS7_ILi64EEEEEELi256ENS_10bfloat16_tEfNS_4arch4Sm90ELb0ELb1ELb0ELb0ELb0ELb0ELb1ELb1ELb0ELb1ELb1ELb0EEENS1_21CollectiveEpilogueFwdINS6_IJSA_NS7_ILi256EEESB_EEES9_SE_SG_Li256ELb0ELb1ELb1ELb0EEENS1_19SingleTileSchedulerILb0ELb1ELb1ELi128EEEEEEEEEvNT_6ParamsE,(.L_x_25 - _ZN7cutlass13device_kernelIN5flash11enable_sm90INS1_16FlashAttnFwdSm90INS1_25CollectiveMainloopFwdSm90ILi2EN4cute5tupleIJNS5_1CILi1EEES8_S8_EEENS6_IJNS7_ILi128EEENS7_ILi96EEENS7_ILi64EEEEEELi256ENS_10bfloat16_tEfNS_4arch4Sm90ELb0ELb1ELb0ELb0ELb0ELb0ELb1ELb1ELb0ELb1ELb1ELb0EEENS1_21CollectiveEpilogueFwdINS6_IJSA_NS7_ILi256EEESB_EEES9_SE_SG_Li256ELb0ELb1ELb1ELb0EEENS1_19SingleTileSchedulerILb0ELb1ELb1ELi128EEEEEEEEEvNT_6ParamsE)
        .other          _ZN7cutlass13device_kernelIN5flash11enable_sm90INS1_16FlashAttnFwdSm90INS1_25CollectiveMainloopFwdSm90ILi2EN4cute5tupleIJNS5_1CILi1EEES8_S8_EEENS6_IJNS7_ILi128EEENS7_ILi96EEENS7_ILi64EEEEEELi256ENS_10bfloat16_tEfNS_4arch4Sm90ELb0ELb1ELb0ELb0ELb0ELb0ELb1ELb1ELb0ELb1ELb1ELb0EEENS1_21CollectiveEpilogueFwdINS6_IJSA_NS7_ILi256EEESB_EEES9_SE_SG_Li256ELb0ELb1ELb1ELb0EEENS1_19SingleTileSchedulerILb0ELb1ELb1ELi128EEEEEEEEEvNT_6ParamsE,@"STO_CUDA_ENTRY STV_DEFAULT"
_ZN7cutlass13device_kernelIN5flash11enable_sm90INS1_16FlashAttnFwdSm90INS1_25CollectiveMainloopFwdSm90ILi2EN4cute5tupleIJNS5_1CILi1EEES8_S8_EEENS6_IJNS7_ILi128EEENS7_ILi96EEENS7_ILi64EEEEEELi256ENS_10bfloat16_tEfNS_4arch4Sm90ELb0ELb1ELb0ELb0ELb0ELb0ELb1ELb1ELb0ELb1ELb1ELb0EEENS1_21CollectiveEpilogueFwdINS6_IJSA_NS7_ILi256EEESB_EEES9_SE_SG_Li256ELb0ELb1ELb1ELb0EEENS1_19SingleTileSchedulerILb0ELb1ELb1ELi128EEEEEEEEEvNT_6ParamsE:
[----:B------:R-:W-:Y:S01]  /*0000*/  LDC R1, c[0x0][0x37c] ;  /* 0x0000df00ff017b82 */ /* 0x000fe20000000800 */
[----:B------:R-:W-:Y:S05]  /*0010*/  EXIT ;  /* 0x000000000000794d */ /* 0x000fea0003800000 */
.L_x_7:
        /* <DEDUP_REMOVED lines=14> */
.L_x_25:


//--------------------- .text._ZN7cutlass13device_kernelIN5flash11enable_sm90INS1_16FlashAttnFwdSm90INS1_25CollectiveMainloopFwdSm90ILi2EN4cute5tupleIJNS5_1CILi1EEES8_S8_EEENS6_IJNS7_ILi128EEENS7_ILi96EEENS7_ILi64EEEEEELi256ENS_10bfloat16_tEfNS_4arch4Sm90ELb0ELb1ELb0ELb1ELb0ELb0ELb0ELb1ELb0ELb1ELb1ELb0EEENS1_21CollectiveEpilogueFwdINS6_IJSA_NS7_ILi256EEESB_EEES9_SE_SG_Li256ELb1ELb1ELb1ELb0EEENS1_36VarlenDynamicPersistentTileSchedulerILi128ELi96ELi256ELi128ELb1ELb1ELb1ELb1ELb0ELb1EEEEEEEEEvNT_6ParamsE --------------------------
	.section	.text._ZN7cutlass13device_kernelIN5flash11enable_sm90INS1_16FlashAttnFwdSm90INS1_25CollectiveMainloopFwdSm90ILi2EN4cute5tupleIJNS5_1CILi1EEES8_S8_EEENS6_IJNS7_ILi128EEENS7_ILi96EEENS7_ILi64EEEEEELi256ENS_10bfloat16_tEfNS_4arch4Sm90ELb0ELb1ELb0ELb1ELb0ELb0ELb0ELb1ELb0ELb1ELb1ELb0EEENS1_21CollectiveEpilogueFwdINS6_IJSA_NS7_ILi256EEESB_EEES9_SE_SG_Li256ELb1ELb1ELb1ELb0EEENS1_36VarlenDynamicPersistentTileSchedulerILi128ELi96ELi256ELi128ELb1ELb1ELb1ELb1ELb0ELb1EEEEEEEEEvNT_6ParamsE,"ax",@progbits
	.align	128
.text._ZN7cutlass13device_kernelIN5flash11enable_sm90INS1_16FlashAttnFwdSm90INS1_25CollectiveMainloopFwdSm90ILi2EN4cute5tupleIJNS5_1CILi1EEES8_S8_EEENS6_IJNS7_ILi128EEENS7_ILi96EEENS7_ILi64EEEEEELi256ENS_10bfloat16_tEfNS_4arch4Sm90ELb0ELb1ELb0ELb1ELb0ELb0ELb0ELb1ELb0ELb1ELb1ELb0EEENS1_21CollectiveEpilogueFwdINS6_IJSA_NS7_ILi256EEESB_EEES9_SE_SG_Li256ELb1ELb1ELb1ELb0EEENS1_36VarlenDynamicPersistentTileSchedulerILi128ELi96ELi256ELi128ELb1ELb1ELb1ELb1ELb0ELb1EEEEEEEEEvNT_6ParamsE:
        .type           _ZN7cutlass13device_kernelIN5flash11enable_sm90INS1_16FlashAttnFwdSm90INS1_25CollectiveMainloopFwdSm90ILi2EN4cute5tupleIJNS5_1CILi1EEES8_S8_EEENS6_IJNS7_ILi128EEENS7_ILi96EEENS7_ILi64EEEEEELi256ENS_10bfloat16_tEfNS_4arch4Sm90ELb0ELb1ELb0ELb1ELb0ELb0ELb0ELb1ELb0ELb1ELb1ELb0EEENS1_21CollectiveEpilogueFwdINS6_IJSA_NS7_ILi256EEESB_EEES9_SE_SG_Li256ELb1ELb1ELb1ELb0EEENS1_36VarlenDynamicPersistentTileSchedulerILi128ELi96ELi256ELi128ELb1ELb1ELb1ELb1ELb0ELb1EEEEEEEEEvNT_6ParamsE,@function
        .size           _ZN7cutlass13device_kernelIN5flash11enable_sm90INS1_16FlashAttnFwdSm90INS1_25CollectiveMainloopFwdSm90ILi2EN4cute5tupleIJNS5_1CILi1EEES8_S8_EEENS6_IJNS7_ILi128EEENS7_ILi96EEENS7_ILi64EEEEEELi256ENS_10bfloat16_tEfNS_4arch4Sm90ELb0ELb1ELb0ELb1ELb0ELb0ELb0ELb1ELb0ELb1ELb1ELb0EEENS1_21CollectiveEpilogueFwdINS6_IJSA_NS7_ILi256EEESB_EEES9_SE_SG_Li256ELb1ELb1ELb1ELb0EEENS1_36VarlenDynamicPersistentTileSchedulerILi128ELi96ELi256ELi128ELb1ELb1ELb1ELb1ELb0ELb1EEEEEEEEEvNT_6ParamsE,(.L_x_26 - _ZN7cutlass13device_kernelIN5flash11enable_sm90INS1_16FlashAttnFwdSm90INS1_25CollectiveMainloopFwdSm90ILi2EN4cute5tupleIJNS5_1CILi1EEES8_S8_EEENS6_IJNS7_ILi128EEENS7_ILi96EEENS7_ILi64EEEEEELi256ENS_10bfloat16_tEfNS_4arch4Sm90ELb0ELb1ELb0ELb1ELb0ELb0ELb0ELb1ELb0ELb1ELb1ELb0EEENS1_21CollectiveEpilogueFwdINS6_IJSA_NS7_ILi256EEESB_EEES9_SE_SG_Li256ELb1ELb1ELb1ELb0EEENS1_36VarlenDynamicPersistentTileSchedulerILi128ELi96ELi256ELi128ELb1ELb1ELb1ELb1ELb0ELb1EEEEEEEEEvNT_6ParamsE)
        .other          _ZN7cutlass13device_kernelIN5flash11enable_sm90INS1_16FlashAttnFwdSm90INS1_25CollectiveMainloopFwdSm90ILi2EN4cute5tupleIJNS5_1CILi1EEES8_S8_EEENS6_IJNS7_ILi128EEENS7_ILi96EEENS7_ILi64EEEEEELi256ENS_10bfloat16_tEfNS_4arch4Sm90ELb0ELb1ELb0ELb1ELb0ELb0ELb0ELb1ELb0ELb1ELb1ELb0EEENS1_21CollectiveEpilogueFwdINS6_IJSA_NS7_ILi256EEESB_EEES9_SE_SG_Li256ELb1ELb1ELb1ELb0EEENS1_36VarlenDynamicPersistentTileSchedulerILi128ELi96ELi256ELi128ELb1ELb1ELb1ELb1ELb0ELb1EEEEEEEEEvNT_6ParamsE,@"STO_CUDA_ENTRY STV_DEFAULT"
_ZN7cutlass13device_kernelIN5flash11enable_sm90INS1_16FlashAttnFwdSm90INS1_25CollectiveMainloopFwdSm90ILi2EN4cute5tupleIJNS5_1CILi1EEES8_S8_EEENS6_IJNS7_ILi128EEENS7_ILi96EEENS7_ILi64EEEEEELi256ENS_10bfloat16_tEfNS_4arch4Sm90ELb0ELb1ELb0ELb1ELb0ELb0ELb0ELb1ELb0ELb1ELb1ELb0EEENS1_21CollectiveEpilogueFwdINS6_IJSA_NS7_ILi256EEESB_EEES9_SE_SG_Li256ELb1ELb1ELb1ELb0EEENS1_36VarlenDynamicPersistentTileSchedulerILi128ELi96ELi256ELi128ELb1ELb1ELb1ELb1ELb0ELb1EEEEEEEEEvNT_6ParamsE:
[----:B------:R-:W-:Y:S01]  /*0000*/  LDC R1, c[0x0][0x37c] ;  /* 0x0000df00ff017b82 */ /* 0x000fe20000000800 */
[----:B------:R-:W-:Y:S05]  /*0010*/  EXIT ;  /* 0x000000000000794d */ /* 0x000fea0003800000 */
.L_x_8:
        /* <DEDUP_REMOVED lines=14> */
.L_x_26:


//--------------------- .text._ZN7cutlass13device_kernelIN5flash11enable_sm90INS1_16FlashAttnFwdSm90INS1_25CollectiveMainloopFwdSm90ILi2EN4cute5tupleIJNS5_1CILi1EEES8_S8_EEENS6_IJNS7_ILi128EEENS7_ILi96EEENS7_ILi64EEEEEELi256ENS_10bfloat16_tEfNS_4arch4Sm90ELb0ELb1ELb0ELb1ELb0ELb1ELb0ELb1ELb0ELb1ELb1ELb0EEENS1_21CollectiveEpilogueFwdINS6_IJSA_NS7_ILi256EEESB_EEES9_SE_SG_Li256ELb1ELb1ELb1ELb0EEENS1_36VarlenDynamicPersistentTileSchedulerILi128ELi96ELi256ELi128ELb1ELb1ELb1ELb1ELb0ELb1EEEEEEEEEvNT_6ParamsE --------------------------
	.section	.text._ZN7cutlass13device_kernelIN5flash11enable_sm90INS1_16FlashAttnFwdSm90INS1_25CollectiveMainloopFwdSm90ILi2EN4cute5tupleIJNS5_1CILi1EEES8_S8_EEENS6_IJNS7_ILi128EEENS7_ILi96EEENS7_ILi64EEEEEELi256ENS_10bfloat16_tEfNS_4arch4Sm90ELb0ELb1ELb0ELb1ELb0ELb1ELb0ELb1ELb0ELb1ELb1ELb0EEENS1_21CollectiveEpilogueFwdINS6_IJSA_NS7_ILi256EEESB_EEES9_SE_SG_Li256ELb1ELb1ELb1ELb0EEENS1_36VarlenDynamicPersistentTileSchedulerILi128ELi96ELi256ELi128ELb1ELb1ELb1ELb1ELb0ELb1EEEEEEEEEvNT_6ParamsE,"ax",@progbits
	.align	128
.text._ZN7cutlass13device_kernelIN5flash11enable_sm90INS1_16FlashAttnFwdSm90INS1_25CollectiveMainloopFwdSm90ILi2EN4cute5tupleIJNS5_1CILi1EEES8_S8_EEENS6_IJNS7_ILi128EEENS7_ILi96EEENS7_ILi64EEEEEELi256ENS_10bfloat16_tEfNS_4arch4Sm90ELb0ELb1ELb0ELb1ELb0ELb1ELb0ELb1ELb0ELb1ELb1ELb0EEENS1_21CollectiveEpilogueFwdINS6_IJSA_NS7_ILi256EEESB_EEES9_SE_SG_Li256ELb1ELb1ELb1ELb0EEENS1_36VarlenDynamicPersistentTileSchedulerILi128ELi96ELi256ELi128ELb1ELb1ELb1ELb1ELb0ELb1EEEEEEEEEvNT_6ParamsE:
        .type           _ZN7cutlass13device_kernelIN5flash11enable_sm90INS1_16FlashAttnFwdSm90INS1_25CollectiveMainloopFwdSm90ILi2EN4cute5tupleIJNS5_1CILi1EEES8_S8_EEENS6_IJNS7_ILi128EEENS7_ILi96EEENS7_ILi64EEEEEELi256ENS_10bfloat16_tEfNS_4arch4Sm90ELb0ELb1ELb0ELb1ELb0ELb1ELb0ELb1ELb0ELb1ELb1ELb0EEENS1_21CollectiveEpilogueFwdINS6_IJSA_NS7_ILi256EEESB_EEES9_SE_SG_Li256ELb1ELb1ELb1ELb0EEENS1_36VarlenDynamicPersistentTileSchedulerILi128ELi96ELi256ELi128ELb1ELb1ELb1ELb1ELb0ELb1EEEEEEEEEvNT_6ParamsE,@function
        .size           _ZN7cutlass13device_kernelIN5flash11enable_sm90INS1_16FlashAttnFwdSm90INS1_25CollectiveMainloopFwdSm90ILi2EN4cute5tupleIJNS5_1CILi1EEES8_S8_EEENS6_IJNS7_ILi128EEENS7_ILi96EEENS7_ILi64EEEEEELi256ENS_10bfloat16_tEfNS_4arch4Sm90ELb0ELb1ELb0ELb1ELb0ELb1ELb0ELb1ELb0ELb1ELb1ELb0EEENS1_21CollectiveEpilogueFwdINS6_IJSA_NS7_ILi256EEESB_EEES9_SE_SG_Li256ELb1ELb1ELb1ELb0EEENS1_36VarlenDynamicPersistentTileSchedulerILi128ELi96ELi256ELi128ELb1ELb1ELb1ELb1ELb0ELb1EEEEEEEEEvNT_6ParamsE,(.L_x_27 - _ZN7cutlass13device_kernelIN5flash11enable_sm90INS1_16FlashAttnFwdSm90INS1_25CollectiveMainloopFwdSm90ILi2EN4cute5tupleIJNS5_1CILi1EEES8_S8_EEENS6_IJNS7_ILi128EEENS7_ILi96EEENS7_ILi64EEEEEELi256ENS_10bfloat16_tEfNS_4arch4Sm90ELb0ELb1ELb0ELb1ELb0ELb1ELb0ELb1ELb0ELb1ELb1ELb0EEENS1_21CollectiveEpilogueFwdINS6_IJSA_NS7_ILi256EEESB_EEES9_SE_SG_Li256ELb1ELb1ELb1ELb0EEENS1_36VarlenDynamicPersistentTileSchedulerILi128ELi96ELi256ELi128ELb1ELb1ELb1ELb1ELb0ELb1EEEEEEEEEvNT_6ParamsE)
        .other          _ZN7cutlass13device_kernelIN5flash11enable_sm90INS1_16FlashAttnFwdSm90INS1_25CollectiveMainloopFwdSm90ILi2EN4cute5tupleIJNS5_1CILi1EEES8_S8_EEENS6_IJNS7_ILi128EEENS7_ILi96EEENS7_ILi64EEEEEELi256ENS_10bfloat16_tEfNS_4arch4Sm90ELb0ELb1ELb0ELb1ELb0ELb1ELb0ELb1ELb0ELb1ELb1ELb0EEENS1_21CollectiveEpilogueFwdINS6_IJSA_NS7_ILi256EEESB_EEES9_SE_SG_Li256ELb1ELb1ELb1ELb0EEENS1_36VarlenDynamicPersistentTileSchedulerILi128ELi96ELi256ELi128ELb1ELb1ELb1ELb1ELb0ELb1EEEEEEEEEvNT_6ParamsE,@"STO_CUDA_ENTRY STV_DEFAULT"
_ZN7cutlass13device_kernelIN5flash11enable_sm90INS1_16FlashAttnFwdSm90INS1_25CollectiveMainloopFwdSm90ILi2EN4cute5tupleIJNS5_1CILi1EEES8_S8_EEENS6_IJNS7_ILi128EEENS7_ILi96EEENS7_ILi64EEEEEELi256ENS_10bfloat16_tEfNS_4arch4Sm90ELb0ELb1ELb0ELb1ELb0ELb1ELb0ELb1ELb0ELb1ELb1ELb0EEENS1_21CollectiveEpilogueFwdINS6_IJSA_NS7_ILi256EEESB_EEES9_SE_SG_Li256ELb1ELb1ELb1ELb0EEENS1_36VarlenDynamicPersistentTileSchedulerILi128ELi96ELi256ELi128ELb1ELb1ELb1ELb1ELb0ELb1EEEEEEEEEvNT_6ParamsE:
[----:B------:R-:W-:Y:S01]  /*0000*/  LDC R1, c[0x0][0x37c] ;  /* 0x0000df00ff017b82 */ /* 0x000fe20000000800 */
[----:B------:R-:W-:Y:S05]  /*0010*/  EXIT ;  /* 0x000000000000794d */ /* 0x000fea0003800000 */
.L_x_9:
        /* <DEDUP_REMOVED lines=14> */
.L_x_27:


//--------------------- .text._ZN7cutlass13device_kernelIN5flash11enable_sm90INS1_16FlashAttnFwdSm90INS1_25CollectiveMainloopFwdSm90ILi2EN4cute5tupleIJNS5_1CILi1EEES8_S8_EEENS6_IJNS7_ILi128EEENS7_ILi96EEENS7_ILi64EEEEEELi256ENS_10bfloat16_tEfNS_4arch4Sm90ELb0ELb1ELb0ELb1ELb0ELb0ELb1ELb1ELb0ELb1ELb1ELb0EEENS1_21CollectiveEpilogueFwdINS6_IJSA_NS7_ILi256EEESB_EEES9_SE_SG_Li256ELb1ELb1ELb1ELb0EEENS1_36VarlenDynamicPersistentTileSchedulerILi128ELi96ELi256ELi128ELb1ELb1ELb1ELb1ELb0ELb1EEEEEEEEEvNT_6ParamsE --------------------------
	.section	.text._ZN7cutlass13device_kernelIN5flash11enable_sm90INS1_16FlashAttnFwdSm90INS1_25CollectiveMainloopFwdSm90ILi2EN4cute5tupleIJNS5_1CILi1EEES8_S8_EEENS6_IJNS7_ILi128EEENS7_ILi96EEENS7_ILi64EEEEEELi256ENS_10bfloat16_tEfNS_4arch4Sm90ELb0ELb1ELb0ELb1ELb0ELb0ELb1ELb1ELb0ELb1ELb1ELb0EEENS1_21CollectiveEpilogueFwdINS6_IJSA_NS7_ILi256EEESB_EEES9_SE_SG_Li256ELb1ELb1ELb1ELb0EEENS1_36VarlenDynamicPersistentTileSchedulerILi128ELi96ELi256ELi128ELb1ELb1ELb1ELb1ELb0ELb1EEEEEEEEEvNT_6ParamsE,"ax",@progbits
	.align	128
.text._ZN7cutlass13device_kernelIN5flash11enable_sm90INS1_16FlashAttnFwdSm90INS1_25CollectiveMainloopFwdSm90ILi2EN4cute5tupleIJNS5_1CILi1EEES8_S8_EEENS6_IJNS7_ILi128EEENS7_ILi96EEENS7_ILi64EEEEEELi256ENS_10bfloat16_tEfNS_4arch4Sm90ELb0ELb1ELb0ELb1ELb0ELb0ELb1ELb1ELb0ELb1ELb1ELb0EEENS1_21CollectiveEpilogueFwdINS6_IJSA_NS7_ILi256EEESB_EEES9_SE_SG_Li256ELb1ELb1ELb1ELb0EEENS1_36VarlenDynamicPersistentTileSchedulerILi128ELi96ELi256ELi128ELb1ELb1ELb1ELb1ELb0ELb1EEEEEEEEEvNT_6ParamsE:
        .type           _ZN7cutlass13device_kernelIN5flash11enable_sm90INS1_16FlashAttnFwdSm90INS1_25CollectiveMainloopFwdSm90ILi2EN4cute5tupleIJNS5_1CILi1EEES8_S8_EEENS6_IJNS7_ILi128EEENS7_ILi96EEENS7_ILi64EEEEEELi256ENS_10bfloat16_tEfNS_4arch4Sm90ELb0ELb1ELb0ELb1ELb0ELb0ELb1ELb1ELb0ELb1ELb1ELb0EEENS1_21CollectiveEpilogueFwdINS6_IJSA_NS7_ILi256EEESB_EEES9_SE_SG_Li256ELb1ELb1ELb1ELb0EEENS1_36VarlenDynamicPersistentTileSchedulerILi128ELi96ELi256ELi128ELb1ELb1ELb1ELb1ELb0ELb1EEEEEEEEEvNT_6ParamsE,@function
        .size           _ZN7cutlass13device_kernelIN5flash11enable_sm90INS1_16FlashAttnFwdSm90INS1_25CollectiveMainloopFwdSm90ILi2EN4cute5tupleIJNS5_1CILi1EEES8_S8_EEENS6_IJNS7_ILi128EEENS7_ILi96EEENS7_ILi64EEEEEELi256ENS_10bfloat16_tEfNS_4arch4Sm90ELb0ELb1ELb0ELb1ELb0ELb0ELb1ELb1ELb0ELb1ELb1ELb0EEENS1_21CollectiveEpilogueFwdINS6_IJSA_NS7_ILi256EEESB_EEES9_SE_SG_Li256ELb1ELb1ELb1ELb0EEENS1_36VarlenDynamicPersistentTileSchedulerILi128ELi96ELi256ELi128ELb1ELb1ELb1ELb1ELb0ELb1EEEEEEEEEvNT_6ParamsE,(.L_x_28 - _ZN7cutlass13device_kernelIN5flash11enable_sm90INS1_16FlashAttnFwdSm90INS1_25CollectiveMainloopFwdSm90ILi2EN4cute5tupleIJNS5_1CILi1EEES8_S8_EEENS6_IJNS7_ILi128EEENS7_ILi96EEENS7_ILi64EEEEEELi256ENS_10bfloat16_tEfNS_4arch4Sm90ELb0ELb1ELb0ELb1ELb0ELb0ELb1ELb1ELb0ELb1ELb1ELb0EEENS1_21CollectiveEpilogueFwdINS6_IJSA_NS7_ILi256EEESB_EEES9_SE_SG_Li256ELb1ELb1ELb1ELb0EEENS1_36VarlenDynamicPersistentTileSchedulerILi128ELi96ELi256ELi128ELb1ELb1ELb1ELb1ELb0ELb1EEEEEEEEEvNT_6ParamsE)
        .other          _ZN7cutlass13device_kernelIN5flash11enable_sm90INS1_16FlashAttnFwdSm90INS1_25CollectiveMainloopFwdSm90ILi2EN4cute5tupleIJNS5_1CILi1EEES8_S8_EEENS6_IJNS7_ILi128EEENS7_ILi96EEENS7_ILi64EEEEEELi256ENS_10bfloat16_tEfNS_4arch4Sm90ELb0ELb1ELb0ELb1ELb0ELb0ELb1ELb1ELb0ELb1ELb1ELb0EEENS1_21CollectiveEpilogueFwdINS6_IJSA_NS7_ILi256EEESB_EEES9_SE_SG_Li256ELb1ELb1ELb1ELb0EEENS1_36VarlenDynamicPersistentTileSchedulerILi128ELi96ELi256ELi128ELb1ELb1ELb1ELb1ELb0ELb1EEEEEEEEEvNT_6ParamsE,@"STO_CUDA_ENTRY STV_DEFAULT"
_ZN7cutlass13device_kernelIN5flash11enable_sm90INS1_16FlashAttnFwdSm90INS1_25CollectiveMainloopFwdSm90ILi2EN4cute5tupleIJNS5_1CILi1EEES8_S8_EEENS6_IJNS7_ILi128EEENS7_ILi96EEENS7_ILi64EEEEEELi256ENS_10bfloat16_tEfNS_4arch4Sm90ELb0ELb1ELb0ELb1ELb0ELb0ELb1ELb1ELb0ELb1ELb1ELb0EEENS1_21CollectiveEpilogueFwdINS6_IJSA_NS7_ILi256EEESB_EEES9_SE_SG_Li256ELb1ELb1ELb1ELb0EEENS1_36VarlenDynamicPersistentTileSchedulerILi128ELi96ELi256ELi128ELb1ELb1ELb1ELb1ELb0ELb1EEEEEEEEEvNT_6ParamsE:
[----:B------:R-:W-:Y:S01]  /*0000*/  LDC R1, c[0x0][0x37c] ;  /* 0x0000df00ff017b82 */ /* 0x000fe20000000800 */
[----:B------:R-:W-:Y:S05]  /*0010*/  EXIT ;  /* 0x000000000000794d */ /* 0x000fea0003800000 */
.L_x_10:
        /* <DEDUP_REMOVED lines=14> */
.L_x_28:


//--------------------- .text._ZN7cutlass13device_kernelIN5flash11enable_sm90INS1_16FlashAttnFwdSm90INS1_25CollectiveMainloopFwdSm90ILi2EN4cute5tupleIJNS5_1CILi1EEES8_S8_EEENS6_IJNS7_ILi128EEENS7_ILi96EEENS7_ILi64EEEEEELi256ENS_10bfloat16_tEfNS_4arch4Sm90ELb0ELb1ELb0ELb1ELb0ELb1ELb1ELb1ELb0ELb1ELb1ELb0EEENS1_21CollectiveEpilogueFwdINS6_IJSA_NS7_ILi256EEESB_EEES9_SE_SG_Li256ELb1ELb1ELb1ELb0EEENS1_36VarlenDynamicPersistentTileSchedulerILi128ELi96ELi256ELi128ELb1ELb1ELb1ELb1ELb0ELb1EEEEEEEEEvNT_6ParamsE --------------------------
	.section	.text._ZN7cutlass13device_kernelIN5flash11enable_sm90INS1_16FlashAttnFwdSm90INS1_25CollectiveMainloopFwdSm90ILi2EN4cute5tupleIJNS5_1CILi1EEES8_S8_EEENS6_IJNS7_ILi128EEENS7_ILi96EEENS7_ILi64EEEEEELi256ENS_10bfloat16_tEfNS_4arch4Sm90ELb0ELb1ELb0ELb1ELb0ELb1ELb1ELb1ELb0ELb1ELb1ELb0EEENS1_21CollectiveEpilogueFwdINS6_IJSA_NS7_ILi256EEESB_EEES9_SE_SG_Li256ELb1ELb1ELb1ELb0EEENS1_36VarlenDynamicPersistentTileSchedulerILi128ELi96ELi256ELi128ELb1ELb1ELb1ELb1ELb0ELb1EEEEEEEEEvNT_6ParamsE,"ax",@progbits
	.align	128
.text._ZN7cutlass13device_kernelIN5flash11enable_sm90INS1_16FlashAttnFwdSm90INS1_25CollectiveMainloopFwdSm90ILi2EN4cute5tupleIJNS5_1CILi1EEES8_S8_EEENS6_IJNS7_ILi128EEENS7_ILi96EEENS7_ILi64EEEEEELi256ENS_10bfloat16_tEfNS_4arch4Sm90ELb0ELb1ELb0ELb1ELb0ELb1ELb1ELb1ELb0ELb1ELb1ELb0EEENS1_21CollectiveEpilogueFwdINS6_IJSA_NS7_ILi256EEESB_EEES9_SE_SG_Li256ELb1ELb1ELb1ELb0EEENS1_36VarlenDynamicPersistentTileSchedulerILi128ELi96ELi256ELi128ELb1ELb1ELb1ELb1ELb0ELb1EEEEEEEEEvNT_6ParamsE:
        .type           _ZN7cutlass13device_kernelIN5flash11enable_sm90INS1_16FlashAttnFwdSm90INS1_25CollectiveMainloopFwdSm90ILi2EN4cute5tupleIJNS5_1CILi1EEES8_S8_EEENS6_IJNS7_ILi128EEENS7_ILi96EEENS7_ILi64EEEEEELi256ENS_10bfloat16_tEfNS_4arch4Sm90ELb0ELb1ELb0ELb1ELb0ELb1ELb1ELb1ELb0ELb1ELb1ELb0EEENS1_21CollectiveEpilogueFwdINS6_IJSA_NS7_ILi256EEESB_EEES9_SE_SG_Li256ELb1ELb1ELb1ELb0EEENS1_36VarlenDynamicPersistentTileSchedulerILi128ELi96ELi256ELi128ELb1ELb1ELb1ELb1ELb0ELb1EEEEEEEEEvNT_6ParamsE,@function
        .size           _ZN7cutlass13device_kernelIN5flash11enable_sm90INS1_16FlashAttnFwdSm90INS1_25CollectiveMainloopFwdSm90ILi2EN4cute5tupleIJNS5_1CILi1EEES8_S8_EEENS6_IJNS7_ILi128EEENS7_ILi96EEENS7_ILi64EEEEEELi256ENS_10bfloat16_tEfNS_4arch4Sm90ELb0ELb1ELb0ELb1ELb0ELb1ELb1ELb1ELb0ELb1ELb1ELb0EEENS1_21CollectiveEpilogueFwdINS6_IJSA_NS7_ILi256EEESB_EEES9_SE_SG_Li256ELb1ELb1ELb1ELb0EEENS1_36VarlenDynamicPersistentTileSchedulerILi128ELi96ELi256ELi128ELb1ELb1ELb1ELb1ELb0ELb1EEEEEEEEEvNT_6ParamsE,(.L_x_29 - _ZN7cutlass13device_kernelIN5flash11enable_sm90INS1_16FlashAttnFwdSm90INS1_25CollectiveMainloopFwdSm90ILi2EN4cute5tupleIJNS5_1CILi1EEES8_S8_EEENS6_IJNS7_ILi128EEENS7_ILi96EEENS7_ILi64EEEEEELi256ENS_10bfloat16_tEfNS_4arch4Sm90ELb0ELb1ELb0ELb1ELb0ELb1ELb1ELb1ELb0ELb1ELb1ELb0EEENS1_21CollectiveEpilogueFwdINS6_IJSA_NS7_ILi256EEESB_EEES9_SE_SG_Li256ELb1ELb1ELb1ELb0EEENS1_36VarlenDynamicPersistentTileSchedulerILi128ELi96ELi256ELi128ELb1ELb1ELb1ELb1ELb0ELb1EEEEEEEEEvNT_6ParamsE)
        .other          _ZN7cutlass13device_kernelIN5flash11enable_sm90INS1_16FlashAttnFwdSm90INS1_25CollectiveMainloopFwdSm90ILi2EN4cute5tupleIJNS5_1CILi1EEES8_S8_EEENS6_IJNS7_ILi128EEENS7_ILi96EEENS7_ILi64EEEEEELi256ENS_10bfloat16_tEfNS_4arch4Sm90ELb0ELb1ELb0ELb1ELb0ELb1ELb1ELb1ELb0ELb1ELb1ELb0EEENS1_21CollectiveEpilogueFwdINS6_IJSA_NS7_ILi256EEESB_EEES9_SE_SG_Li256ELb1ELb1ELb1ELb0EEENS1_36VarlenDynamicPersistentTileSchedulerILi128ELi96ELi256ELi128ELb1ELb1ELb1ELb1ELb0ELb1EEEEEEEEEvNT_6ParamsE,@"STO_CUDA_ENTRY STV_DEFAULT"
_ZN7cutlass13device_kernelIN5flash11enable_sm90INS1_16FlashAttnFwdSm90INS1_25CollectiveMainloopFwdSm90ILi2EN4cute5tupleIJNS5_1CILi1EEES8_S8_EEENS6_IJNS7_ILi128EEENS7_ILi96EEENS7_ILi64EEEEEELi256ENS_10bfloat16_tEfNS_4arch4Sm90ELb0ELb1ELb0ELb1ELb0ELb1ELb1ELb1ELb0ELb1ELb1ELb0EEENS1_21CollectiveEpilogueFwdINS6_IJSA_NS7_ILi256EEESB_EEES9_SE_SG_Li256ELb1ELb1ELb1ELb0EEENS1_36VarlenDynamicPersistentTileSchedulerILi128ELi96ELi256ELi128ELb1ELb1ELb1ELb1ELb0ELb1EEEEEEEEEvNT_6ParamsE:
[----:B------:R-:W-:Y:S01]  /*0000*/  LDC R1, c[0x0][0x37c] ;  /* 0x0000df00ff017b82 */ /* 0x000fe20000000800 */
[----:B------:R-:W-:Y:S05]  /*0010*/  EXIT ;  /* 0x000000000000794d */ /* 0x000fea0003800000 */
.L_x_11:
        /* <DEDUP_REMOVED lines=14> */
.L_x_29:


//--------------------- .text._ZN7cutlass13device_kernelIN5flash11enable_sm90INS1_16FlashAttnFwdSm90INS1_25CollectiveMainloopFwdSm90ILi2EN4cute5tupleIJNS5_1CILi1EEES8_S8_EEENS6_IJNS7_ILi128EEENS7_ILi96EEENS7_ILi64EEEEEELi256ENS_10bfloat16_tEfNS_4arch4Sm90ELb1ELb0ELb0ELb0ELb0ELb0ELb0ELb1ELb0ELb1ELb1ELb0EEENS1_21CollectiveEpilogueFwdINS6_IJSA_NS7_ILi256EEESB_EEES9_SE_SG_Li256ELb0ELb1ELb1ELb0EEENS1_19SingleTileSchedulerILb0ELb1ELb1ELi128EEEEEEEEEvNT_6ParamsE --------------------------
	.section	.text._ZN7cutlass13device_kernelIN5flash11enable_sm90INS1_16FlashAttnFwdSm90INS1_25CollectiveMainloopFwdSm90ILi2EN4cute5tupleIJNS5_1CILi1EEES8_S8_EEENS6_IJNS7_ILi128EEENS7_ILi96EEENS7_ILi64EEEEEELi256ENS_10bfloat16_tEfNS_4arch4Sm90ELb1ELb0ELb0ELb0ELb0ELb0ELb0ELb1ELb0ELb1ELb1ELb0EEENS1_21CollectiveEpilogueFwdINS6_IJSA_NS7_ILi256EEESB_EEES9_SE_SG_Li256ELb0ELb1ELb1ELb0EEENS1_19SingleTileSchedulerILb0ELb1ELb1ELi128EEEEEEEEEvNT_6ParamsE,"ax",@progbits
	.align	128
.text._ZN7cutlass13device_kernelIN5flash11enable_sm90INS1_16FlashAttnFwdSm90INS1_25CollectiveMainloopFwdSm90ILi2EN4cute5tupleIJNS5_1CILi1EEES8_S8_EEENS6_IJNS7_ILi128EEENS7_ILi96EEENS7_ILi64EEEEEELi256ENS_10bfloat16_tEfNS_4arch4Sm90ELb1ELb0ELb0ELb0ELb0ELb0ELb0ELb1ELb0ELb1ELb1ELb0EEENS1_21CollectiveEpilogueFwdINS6_IJSA_NS7_ILi256EEESB_EEES9_SE_SG_Li256ELb0ELb1ELb1ELb0EEENS1_19SingleTileSchedulerILb0ELb1ELb1ELi128EEEEEEEEEvNT_6ParamsE:
        .type           _ZN7cutlass13device_kernelIN5flash11enable_sm90INS1_16FlashAttnFwdSm90INS1_25CollectiveMainloopFwdSm90ILi2EN4cute5tupleIJNS5_1CILi1EEES8_S8_EEENS6_IJNS7_ILi128EEENS7_ILi96EEENS7_ILi64EEEEEELi256ENS_10bfloat16_tEfNS_4arch4Sm90ELb1ELb0ELb0ELb0ELb0ELb0ELb0ELb1ELb0ELb1ELb1ELb0EEENS1_21CollectiveEpilogueFwdINS6_IJSA_NS7_ILi256EEESB_EEES9_SE_SG_Li256ELb0ELb1ELb1ELb0EEENS1_19SingleTileSchedulerILb0ELb1ELb1ELi128EEEEEEEEEvNT_6ParamsE,@function
        .size           _ZN7cutlass13device_kernelIN5flash11enable_sm90INS1_16FlashAttnFwdSm90INS1_25CollectiveMainloopFwdSm90ILi2EN4cute5tupleIJNS5_1CILi1EEES8_S8_EEENS6_IJNS7_ILi128EEENS7_ILi96EEENS7_ILi64EEEEEELi256ENS_10bfloat16_tEfNS_4arch4Sm90ELb1ELb0ELb0ELb0ELb0ELb0ELb0ELb1ELb0ELb1ELb1ELb0EEENS1_21CollectiveEpilogueFwdINS6_IJSA_NS7_ILi256EEESB_EEES9_SE_SG_Li256ELb0ELb1ELb1ELb0EEENS1_19SingleTileSchedulerILb0ELb1ELb1ELi128EEEEEEEEEvNT_6ParamsE,(.L_x_30 - _ZN7cutlass13device_kernelIN5flash11enable_sm90INS1_16FlashAttnFwdSm90INS1_25CollectiveMainloopFwdSm90ILi2EN4cute5tupleIJNS5_1CILi1EEES8_S8_EEENS6_IJNS7_ILi128EEENS7_ILi96EEENS7_ILi64EEEEEELi256ENS_10bfloat16_tEfNS_4arch4Sm90ELb1ELb0ELb0ELb0ELb0ELb0ELb0ELb1ELb0ELb1ELb1ELb0EEENS1_21CollectiveEpilogueFwdINS6_IJSA_NS7_ILi256EEESB_EEES9_SE_SG_Li256ELb0ELb1ELb1ELb0EEENS1_19SingleTileSchedulerILb0ELb1ELb1ELi128EEEEEEEEEvNT_6ParamsE)
        .other          _ZN7cutlass13device_kernelIN5flash11enable_sm90INS1_16FlashAttnFwdSm90INS1_25CollectiveMainloopFwdSm90ILi2EN4cute5tupleIJNS5_1CILi1EEES8_S8_EEENS6_IJNS7_ILi128EEENS7_ILi96EEENS7_ILi64EEEEEELi256ENS_10bfloat16_tEfNS_4arch4Sm90ELb1ELb0ELb0ELb0ELb0ELb0ELb0ELb1ELb0ELb1ELb1ELb0EEENS1_21CollectiveEpilogueFwdINS6_IJSA_NS7_ILi256EEESB_EEES9_SE_SG_Li256ELb0ELb1ELb1ELb0EEENS1_19SingleTileSchedulerILb0ELb1ELb1ELi128EEEEEEEEEvNT_6ParamsE,@"STO_CUDA_ENTRY STV_DEFAULT"
_ZN7cutlass13device_kernelIN5flash11enable_sm90INS1_16FlashAttnFwdSm90INS1_25CollectiveMainloopFwdSm90ILi2EN4cute5tupleIJNS5_1CILi1EEES8_S8_EEENS6_IJNS7_ILi128EEENS7_ILi96EEENS7_ILi64EEEEEELi256ENS_10bfloat16_tEfNS_4arch4Sm90ELb1ELb0ELb0ELb0ELb0ELb0ELb0ELb1ELb0ELb1ELb1ELb0EEENS1_21CollectiveEpilogueFwdINS6_IJSA_NS7_ILi256EEESB_EEES9_SE_SG_Li256ELb0ELb1ELb1ELb0EEENS1_19SingleTileSchedulerILb0ELb1ELb1ELi128EEEEEEEEEvNT_6ParamsE:
[----:B------:R-:W-:Y:S01]  /*0000*/  LDC R1, c[0x0][0x37c] ;  /* 0x0000df00ff017b82 */ /* 0x000fe20000000800 */
[----:B------:R-:W-:Y:S05]  /*0010*/  EXIT ;  /* 0x000000000000794d */ /* 0x000fea0003800000 */
.L_x_12:
        /* <DEDUP_REMOVED lines=14> */
.L_x_30:


//--------------------- .text._ZN7cutlass13device_kernelIN5flash11enable_sm90INS1_16FlashAttnFwdSm90INS1_25CollectiveMainloopFwdSm90ILi2EN4cute5tupleIJNS5_1CILi1EEES8_S8_EEENS6_IJNS7_ILi128EEENS7_ILi96EEENS7_ILi64EEEEEELi256ENS_10bfloat16_tEfNS_4arch4Sm90ELb1ELb0ELb0ELb0ELb0ELb0ELb1ELb1ELb0ELb1ELb1ELb0EEENS1_21CollectiveEpilogueFwdINS6_IJSA_NS7_ILi256EEESB_EEES9_SE_SG_Li256ELb0ELb1ELb1ELb0EEENS1_19SingleTileSchedulerILb0ELb1ELb1ELi128EEEEEEEEEvNT_6ParamsE --------------------------
	.section	.text._ZN7cutlass13device_kernelIN5flash11enable_sm90INS1_16FlashAttnFwdSm90INS1_25CollectiveMainloopFwdSm90ILi2EN4cute5tupleIJNS5_1CILi1EEES8_S8_EEENS6_IJNS7_ILi128EEENS7_ILi96EEENS7_ILi64EEEEEELi256ENS_10bfloat16_tEfNS_4arch4Sm90ELb1ELb0ELb0ELb0ELb0ELb0ELb1ELb1ELb0ELb1ELb1ELb0EEENS1_21CollectiveEpilogueFwdINS6_IJSA_NS7_ILi256EEESB_EEES9_SE_SG_Li256ELb0ELb1ELb1ELb0EEENS1_19SingleTileSchedulerILb0ELb1ELb1ELi128EEEEEEEEEvNT_6ParamsE,"ax",@progbits
	.align	128
.text._ZN7cutlass13device_kernelIN5flash11enable_sm90INS1_16FlashAttnFwdSm90INS1_25CollectiveMainloopFwdSm90ILi2EN4cute5tupleIJNS5_1CILi1EEES8_S8_EEENS6_IJNS7_ILi128EEENS7_ILi96EEENS7_ILi64EEEEEELi256ENS_10bfloat16_tEfNS_4arch4Sm90ELb1ELb0ELb0ELb0ELb0ELb0ELb1ELb1ELb0ELb1ELb1ELb0EEENS1_21CollectiveEpilogueFwdINS6_IJSA_NS7_ILi256EEESB_EEES9_SE_SG_Li256ELb0ELb1ELb1ELb0EEENS1_19SingleTileSchedulerILb0ELb1ELb1ELi128EEEEEEEEEvNT_6ParamsE:
        .type           _ZN7cutlass13device_kernelIN5flash11enable_sm90INS1_16FlashAttnFwdSm90INS1_25CollectiveMainloopFwdSm90ILi2EN4cute5tupleIJNS5_1CILi1EEES8_S8_EEENS6_IJNS7_ILi128EEENS7_ILi96EEENS7_ILi64EEEEEELi256ENS_10bfloat16_tEfNS_4arch4Sm90ELb1ELb0ELb0ELb0ELb0ELb0ELb1ELb1ELb0ELb1ELb1ELb0EEENS1_21CollectiveEpilogueFwdINS6_IJSA_NS7_ILi256EEESB_EEES9_SE_SG_Li256ELb0ELb1ELb1ELb0EEENS1_19SingleTileSchedulerILb0ELb1ELb1ELi128EEEEEEEEEvNT_6ParamsE,@function
        .size           _ZN7cutlass13device_kernelIN5flash11enable_sm90INS1_16FlashAttnFwdSm90INS1_25CollectiveMainloopFwdSm90ILi2EN4cute5tupleIJNS5_1CILi1EEES8_S8_EEENS6_IJNS7_ILi128EEENS7_ILi96EEENS7_ILi64EEEEEELi256ENS_10bfloat16_tEfNS_4arch4Sm90ELb1ELb0ELb0ELb0ELb0ELb0ELb1ELb1ELb0ELb1ELb1ELb0EEENS1_21CollectiveEpilogueFwdINS6_IJSA_NS7_ILi256EEESB_EEES9_SE_SG_Li256ELb0ELb1ELb1ELb0EEENS1_19SingleTileSchedulerILb0ELb1ELb1ELi128EEEEEEEEEvNT_6ParamsE,(.L_x_31 - _ZN7cutlass13device_kernelIN5flash11enable_sm90INS1_16FlashAttnFwdSm90INS1_25CollectiveMainloopFwdSm90ILi2EN4cute5tupleIJNS5_1CILi1EEES8_S8_EEENS6_IJNS7_ILi128EEENS7_ILi96EEENS7_ILi64EEEEEELi256ENS_10bfloat16_tEfNS_4arch4Sm90ELb1ELb0ELb0ELb0ELb0ELb0ELb1ELb1ELb0ELb1ELb1ELb0EEENS1_21CollectiveEpilogueFwdINS6_IJSA_NS7_ILi256EEESB_EEES9_SE_SG_Li256ELb0ELb1ELb1ELb0EEENS1_19SingleTileSchedulerILb0ELb1ELb1ELi128EEEEEEEEEvNT_6ParamsE)
        .other          _ZN7cutlass13device_kernelIN5flash11enable_sm90INS1_16FlashAttnFwdSm90INS1_25CollectiveMainloopFwdSm90ILi2EN4cute5tupleIJNS5_1CILi1EEES8_S8_EEENS6_IJNS7_ILi128EEENS7_ILi96EEENS7_ILi64EEEEEELi256ENS_10bfloat16_tEfNS_4arch4Sm90ELb1ELb0ELb0ELb0ELb0ELb0ELb1ELb1ELb0ELb1ELb1ELb0EEENS1_21CollectiveEpilogueFwdINS6_IJSA_NS7_ILi256EEESB_EEES9_SE_SG_Li256ELb0ELb1ELb1ELb0EEENS1_19SingleTileSchedulerILb0ELb1ELb1ELi128EEEEEEEEEvNT_6ParamsE,@"STO_CUDA_ENTRY STV_DEFAULT"
_ZN7cutlass13device_kernelIN5flash11enable_sm90INS1_16FlashAttnFwdSm90INS1_25CollectiveMainloopFwdSm90ILi2EN4cute5tupleIJNS5_1CILi1EEES8_S8_EEENS6_IJNS7_ILi128EEENS7_ILi96EEENS7_ILi64EEEEEELi256ENS_10bfloat16_tEfNS_4arch4Sm90ELb1ELb0ELb0ELb0ELb0ELb0ELb1ELb1ELb0ELb1ELb1ELb0EEENS1_21CollectiveEpilogueFwdINS6_IJSA_NS7_ILi256EEESB_EEES9_SE_SG_Li256ELb0ELb1ELb1ELb0EEENS1_19SingleTileSchedulerILb0ELb1ELb1ELi128EEEEEEEEEvNT_6ParamsE:
[----:B------:R-:W-:Y:S01]  /*0000*/  LDC R1, c[0x0][0x37c] ;  /* 0x0000df00ff017b82 */ /* 0x000fe20000000800 */
[----:B------:R-:W-:Y:S05]  /*0010*/  EXIT ;  /* 0x000000000000794d */ /* 0x000fea0003800000 */
.L_x_13:
        /* <DEDUP_REMOVED lines=14> */
.L_x_31:


//--------------------- .text._ZN7cutlass13device_kernelIN5flash11enable_sm90INS1_16FlashAttnFwdSm90INS1_25CollectiveMainloopFwdSm90ILi2EN4cute5tupleIJNS5_1CILi1EEES8_S8_EEENS6_IJNS7_ILi128EEENS7_ILi96EEENS7_ILi64EEEEEELi256ENS_10bfloat16_tEfNS_4arch4Sm90ELb1ELb0ELb0ELb1ELb0ELb0ELb0ELb1ELb0ELb1ELb1ELb0EEENS1_21CollectiveEpilogueFwdINS6_IJSA_NS7_ILi256EEESB_EEES9_SE_SG_Li256ELb1ELb1ELb1ELb0EEENS1_36VarlenDynamicPersistentTileSchedulerILi128ELi96ELi256ELi128ELb1ELb1ELb1ELb1ELb1ELb1EEEEEEEEEvNT_6ParamsE --------------------------
	.section	.text._ZN7cutlass13device_kernelIN5flash11enable_sm90INS1_16FlashAttnFwdSm90INS1_25CollectiveMainloopFwdSm90ILi2EN4cute5tupleIJNS5_1CILi1EEES8_S8_EEENS6_IJNS7_ILi128EEENS7_ILi96EEENS7_ILi64EEEEEELi256ENS_10bfloat16_tEfNS_4arch4Sm90ELb1ELb0ELb0ELb1ELb0ELb0ELb0ELb1ELb0ELb1ELb1ELb0EEENS1_21CollectiveEpilogueFwdINS6_IJSA_NS7_ILi256EEESB_EEES9_SE_SG_Li256ELb1ELb1ELb1ELb0EEENS1_36VarlenDynamicPersistentTileSchedulerILi128ELi96ELi256ELi128ELb1ELb1ELb1ELb1ELb1ELb1EEEEEEEEEvNT_6ParamsE,"ax",@progbits
	.align	128
.text._ZN7cutlass13device_kernelIN5flash11enable_sm90INS1_16FlashAttnFwdSm90INS1_25CollectiveMainloopFwdSm90ILi2EN4cute5tupleIJNS5_1CILi1EEES8_S8_EEENS6_IJNS7_ILi128EEENS7_ILi96EEENS7_ILi64EEEEEELi256ENS_10bfloat16_tEfNS_4arch4Sm90ELb1ELb0ELb0ELb1ELb0ELb0ELb0ELb1ELb0ELb1ELb1ELb0EEENS1_21CollectiveEpilogueFwdINS6_IJSA_NS7_ILi256EEESB_EEES9_SE_SG_Li256ELb1ELb1ELb1ELb0EEENS1_36VarlenDynamicPersistentTileSchedulerILi128ELi96ELi256ELi128ELb1ELb1ELb1ELb1ELb1ELb1EEEEEEEEEvNT_6ParamsE:
        .type           _ZN7cutlass13device_kernelIN5flash11enable_sm90INS1_16FlashAttnFwdSm90INS1_25CollectiveMainloopFwdSm90ILi2EN4cute5tupleIJNS5_1CILi1EEES8_S8_EEENS6_IJNS7_ILi128EEENS7_ILi96EEENS7_ILi64EEEEEELi256ENS_10bfloat16_tEfNS_4arch4Sm90ELb1ELb0ELb0ELb1ELb0ELb0ELb0ELb1ELb0ELb1ELb1ELb0EEENS1_21CollectiveEpilogueFwdINS6_IJSA_NS7_ILi256EEESB_EEES9_SE_SG_Li256ELb1ELb1ELb1ELb0EEENS1_36VarlenDynamicPersistentTileSchedulerILi128ELi96ELi256ELi128ELb1ELb1ELb1ELb1ELb1ELb1EEEEEEEEEvNT_6ParamsE,@function
        .size           _ZN7cutlass13device_kernelIN5flash11enable_sm90INS1_16FlashAttnFwdSm90INS1_25CollectiveMainloopFwdSm90ILi2EN4cute5tupleIJNS5_1CILi1EEES8_S8_EEENS6_IJNS7_ILi128EEENS7_ILi96EEENS7_ILi64EEEEEELi256ENS_10bfloat16_tEfNS_4arch4Sm90ELb1ELb0ELb0ELb1ELb0ELb0ELb0ELb1ELb0ELb1ELb1ELb0EEENS1_21CollectiveEpilogueFwdINS6_IJSA_NS7_ILi256EEESB_EEES9_SE_SG_Li256ELb1ELb1ELb1ELb0EEENS1_36VarlenDynamicPersistentTileSchedulerILi128ELi96ELi256ELi128ELb1ELb1ELb1ELb1ELb1ELb1EEEEEEEEEvNT_6ParamsE,(.L_x_32 - _ZN7cutlass13device_kernelIN5flash11enable_sm90INS1_16FlashAttnFwdSm90INS1_25CollectiveMainloopFwdSm90ILi2EN4cute5tupleIJNS5_1CILi1EEES8_S8_EEENS6_IJNS7_ILi128EEENS7_ILi96EEENS7_ILi64EEEEEELi256ENS_10bfloat16_tEfNS_4arch4Sm90ELb1ELb0ELb0ELb1ELb0ELb0ELb0ELb1ELb0ELb1ELb1ELb0EEENS1_21CollectiveEpilogueFwdINS6_IJSA_NS7_ILi256EEESB_EEES9_SE_SG_Li256ELb1ELb1ELb1ELb0EEENS1_36VarlenDynamicPersistentTileSchedulerILi128ELi96ELi256ELi128ELb1ELb1ELb1ELb1ELb1ELb1EEEEEEEEEvNT_6ParamsE)
        .other          _ZN7cutlass13device_kernelIN5flash11enable_sm90INS1_16FlashAttnFwdSm90INS1_25CollectiveMainloopFwdSm90ILi2EN4cute5tupleIJNS5_1CILi1EEES8_S8_EEENS6_IJNS7_ILi128EEENS7_ILi96EEENS7_ILi64EEEEEELi256ENS_10bfloat16_tEfNS_4arch4Sm90ELb1ELb0ELb0ELb1ELb0ELb0ELb0ELb1ELb0ELb1ELb1ELb0EEENS1_21CollectiveEpilogueFwdINS6_IJSA_NS7_ILi256EEESB_EEES9_SE_SG_Li256ELb1ELb1ELb1ELb0EEENS1_36VarlenDynamicPersistentTileSchedulerILi128ELi96ELi256ELi128ELb1ELb1ELb1ELb1ELb1ELb1EEEEEEEEEvNT_6ParamsE,@"STO_CUDA_ENTRY STV_DEFAULT"
_ZN7cutlass13device_kernelIN5flash11enable_sm90INS1_16FlashAttnFwdSm90INS1_25CollectiveMainloopFwdSm90ILi2EN4cute5tupleIJNS5_1CILi1EEES8_S8_EEENS6_IJNS7_ILi128EEENS7_ILi96EEENS7_ILi64EEEEEELi256ENS_10bfloat16_tEfNS_4arch4Sm90ELb1ELb0ELb0ELb1ELb0ELb0ELb0ELb1ELb0ELb1ELb1ELb0EEENS1_21CollectiveEpilogueFwdINS6_IJSA_NS7_ILi256EEESB_EEES9_SE_SG_Li256ELb1ELb1ELb1ELb0EEENS1_36VarlenDynamicPersistentTileSchedulerILi128ELi96ELi256ELi128ELb1ELb1ELb1ELb1ELb1ELb1EEEEEEEEEvNT_6ParamsE:
[----:B------:R-:W-:Y:S01]  /*0000*/  LDC R1, c[0x0][0x37c] ;  /* 0x0000df00ff017b82 */ /* 0x000fe20000000800 */
[----:B------:R-:W-:Y:S05]  /*0010*/  EXIT ;  /* 0x000000000000794d */ /* 0x000fea0003800000 */
.L_x_14:
        /* <DEDUP_REMOVED lines=14> */
.L_x_32:


//--------------------- .text._ZN7cutlass13device_kernelIN5flash11enable_sm90INS1_16FlashAttnFwdSm90INS1_25CollectiveMainloopFwdSm90ILi2EN4cute5tupleIJNS5_1CILi1EEES8_S8_EEENS6_IJNS7_ILi128EEENS7_ILi96EEENS7_ILi64EEEEEELi256ENS_10bfloat16_tEfNS_4arch4Sm90ELb1ELb0ELb0ELb1ELb0ELb1ELb0ELb1ELb0ELb1ELb1ELb0EEENS1_21CollectiveEpilogueFwdINS6_IJSA_NS7_ILi256EEESB_EEES9_SE_SG_Li256ELb1ELb1ELb1ELb0EEENS1_36VarlenDynamicPersistentTileSchedulerILi128ELi96ELi256ELi128ELb1ELb1ELb1ELb1ELb1ELb1EEEEEEEEEvNT_6ParamsE --------------------------
	.section	.text._ZN7cutlass13device_kernelIN5flash11enable_sm90INS1_16FlashAttnFwdSm90INS1_25CollectiveMainloopFwdSm90ILi2EN4cute5tupleIJNS5_1CILi1EEES8_S8_EEENS6_IJNS7_ILi128EEENS7_ILi96EEENS7_ILi64EEEEEELi256ENS_10bfloat16_tEfNS_4arch4Sm90ELb1ELb0ELb0ELb1ELb0ELb1ELb0ELb1ELb0ELb1ELb1ELb0EEENS1_21CollectiveEpilogueFwdINS6_IJSA_NS7_ILi256EEESB_EEES9_SE_SG_Li256ELb1ELb1ELb1ELb0EEENS1_36VarlenDynamicPersistentTileSchedulerILi128ELi96ELi256ELi128ELb1ELb1ELb1ELb1ELb1ELb1EEEEEEEEEvNT_6ParamsE,"ax",@progbits
	.align	128
.text._ZN7cutlass13device_kernelIN5flash11enable_sm90INS1_16FlashAttnFwdSm90INS1_25CollectiveMainloopFwdSm90ILi2EN4cute5tupleIJNS5_1CILi1EEES8_S8_EEENS6_IJNS7_ILi128EEENS7_ILi96EEENS7_ILi64EEEEEELi256ENS_10bfloat16_tEfNS_4arch4Sm90ELb1ELb0ELb0ELb1ELb0ELb1ELb0ELb1ELb0ELb1ELb1ELb0EEENS1_21CollectiveEpilogueFwdINS6_IJSA_NS7_ILi256EEESB_EEES9_SE_SG_Li256ELb1ELb1ELb1ELb0EEENS1_36VarlenDynamicPersistentTileSchedulerILi128ELi96ELi256ELi128ELb1ELb1ELb1ELb1ELb1ELb1EEEEEEEEEvNT_6ParamsE:
        .type           _ZN7cutlass13device_kernelIN5flash11enable_sm90INS1_16FlashAttnFwdSm90INS1_25CollectiveMainloopFwdSm90ILi2EN4cute5tupleIJNS5_1CILi1EEES8_S8_EEENS6_IJNS7_ILi128EEENS7_ILi96EEENS7_ILi64EEEEEELi256ENS_10bfloat16_tEfNS_4arch4Sm90ELb1ELb0ELb0ELb1ELb0ELb1ELb0ELb1ELb0ELb1ELb1ELb0EEENS1_21CollectiveEpilogueFwdINS6_IJSA_NS7_ILi256EEESB_EEES9_SE_SG_Li256ELb1ELb1ELb1ELb0EEENS1_36VarlenDynamicPersistentTileSchedulerILi128ELi96ELi256ELi128ELb1ELb1ELb1ELb1ELb1ELb1EEEEEEEEEvNT_6ParamsE,@function
        .size           _ZN7cutlass13device_kernelIN5flash11enable_sm90INS1_16FlashAttnFwdSm90INS1_25CollectiveMainloopFwdSm90ILi2EN4cute5tupleIJNS5_1CILi1EEES8_S8_EEENS6_IJNS7_ILi128EEENS7_ILi96EEENS7_ILi64EEEEEELi256ENS_10bfloat16_tEfNS_4arch4Sm90ELb1ELb0ELb0ELb1ELb0ELb1ELb0ELb1ELb0ELb1ELb1ELb0EEENS1_21CollectiveEpilogueFwdINS6_IJSA_NS7_ILi256EEESB_EEES9_SE_SG_Li256ELb1ELb1ELb1ELb0EEENS1_36VarlenDynamicPersistentTileSchedulerILi128ELi96ELi256ELi128ELb1ELb1ELb1ELb1ELb1ELb1EEEEEEEEEvNT_6ParamsE,(.L_x_33 - _ZN7cutlass13device_kernelIN5flash11enable_sm90INS1_16FlashAttnFwdSm90INS1_25CollectiveMainloopFwdSm90ILi2EN4cute5tupleIJNS5_1CILi1EEES8_S8_EEENS6_IJNS7_ILi128EEENS7_ILi96EEENS7_ILi64EEEEEELi256ENS_10bfloat16_tEfNS_4arch4Sm90ELb1ELb0ELb0ELb1ELb0ELb1ELb0ELb1ELb0ELb1ELb1ELb0EEENS1_21CollectiveEpilogueFwdINS6_IJSA_NS7_ILi256EEESB_EEES9_SE_SG_Li256ELb1ELb1ELb1ELb0EEENS1_36VarlenDynamicPersistentTileSchedulerILi128ELi96ELi256ELi128ELb1ELb1ELb1ELb1ELb1ELb1EEEEEEEEEvNT_6ParamsE)
        .other          _ZN7cutlass13device_kernelIN5flash11enable_sm90INS1_16FlashAttnFwdSm90INS1_25CollectiveMainloopFwdSm90ILi2EN4cute5tupleIJNS5_1CILi1EEES8_S8_EEENS6_IJNS7_ILi128EEENS7_ILi96EEENS7_ILi64EEEEEELi256ENS_10bfloat16_tEfNS_4arch4Sm90ELb1ELb0ELb0ELb1ELb0ELb1ELb0ELb1ELb0ELb1ELb1ELb0EEENS1_21CollectiveEpilogueFwdINS6_IJSA_NS7_ILi256EEESB_EEES9_SE_SG_Li256ELb1ELb1ELb1ELb0EEENS1_36VarlenDynamicPersistentTileSchedulerILi128ELi96ELi256ELi128ELb1ELb1ELb1ELb1ELb1ELb1EEEEEEEEEvNT_6ParamsE,@"STO_CUDA_ENTRY STV_DEFAULT"
_ZN7cutlass13device_kernelIN5flash11enable_sm90INS1_16FlashAttnFwdSm90INS1_25CollectiveMainloopFwdSm90ILi2EN4cute5tupleIJNS5_1CILi1EEES8_S8_EEENS6_IJNS7_ILi128EEENS7_ILi96EEENS7_ILi64EEEEEELi256ENS_10bfloat16_tEfNS_4arch4Sm90ELb1ELb0ELb0ELb1ELb0ELb1ELb0ELb1ELb0ELb1ELb1ELb0EEENS1_21CollectiveEpilogueFwdINS6_IJSA_NS7_ILi256EEESB_EEES9_SE_SG_Li256ELb1ELb1ELb1ELb0EEENS1_36VarlenDynamicPersistentTileSchedulerILi128ELi96ELi256ELi128ELb1ELb1ELb1ELb1ELb1ELb1EEEEEEEEEvNT_6ParamsE:
[----:B------:R-:W-:Y:S01]  /*0000*/  LDC R1, c[0x0][0x37c] ;  /* 0x0000df00ff017b82 */ /* 0x000fe20000000800 */
[----:B------:R-:W-:Y:S05]  /*0010*/  EXIT ;  /* 0x000000000000794d */ /* 0x000fea0003800000 */
.L_x_15:
        /* <DEDUP_REMOVED lines=14> */
.L_x_33:


//--------------------- .text._ZN7cutlass13device_kernelIN5flash11enable_sm90INS1_16FlashAttnFwdSm90INS1_25CollectiveMainloopFwdSm90ILi2EN4cute5tupleIJNS5_1CILi1EEES8_S8_EEENS6_IJNS7_ILi128EEENS7_ILi96EEENS7_ILi64EEEEEELi256ENS_10bfloat16_tEfNS_4arch4Sm90ELb1ELb0ELb0ELb1ELb0ELb0ELb1ELb1ELb0ELb1ELb1ELb0EEENS1_21CollectiveEpilogueFwdINS6_IJSA_NS7_ILi256EEESB_EEES9_SE_SG_Li256ELb1ELb1ELb1ELb0EEENS1_36VarlenDynamicPersistentTileSchedulerILi128ELi96ELi256ELi128ELb1ELb1ELb1ELb1ELb1ELb1EEEEEEEEEvNT_6ParamsE --------------------------
	.section	.text._ZN7cutlass13device_kernelIN5flash11enable_sm90INS1_16FlashAttnFwdSm90INS1_25CollectiveMainloopFwdSm90ILi2EN4cute5tupleIJNS5_1CILi1EEES8_S8_EEENS6_IJNS7_ILi128EEENS7_ILi96EEENS7_ILi64EEEEEELi256ENS_10bfloat16_tEfNS_4arch4Sm90ELb1ELb0ELb0ELb1ELb0ELb0ELb1ELb1ELb0ELb1ELb1ELb0EEENS1_21CollectiveEpilogueFwdINS6_IJSA_NS7_ILi256EEESB_EEES9_SE_SG_Li256ELb1ELb1ELb1ELb0EEENS1_36VarlenDynamicPersistentTileSchedulerILi128ELi96ELi256ELi128ELb1ELb1ELb1ELb1ELb1ELb1EEEEEEEEEvNT_6ParamsE,"ax",@progbits
	.align	128
.text._ZN7cutlass13device_kernelIN5flash11enable_sm90INS1_16FlashAttnFwdSm90INS1_25CollectiveMainloopFwdSm90ILi2EN4cute5tupleIJNS5_1CILi1EEES8_S8_EEENS6_IJNS7_ILi128EEENS7_ILi96EEENS7_ILi64EEEEEELi256ENS_10bfloat16_tEfNS_4arch4Sm90ELb1ELb0ELb0ELb1ELb0ELb0ELb1ELb1ELb0ELb1ELb1ELb0EEENS1_21CollectiveEpilogueFwdINS6_IJSA_NS7_ILi256EEESB_EEES9_SE_SG_Li256ELb1ELb1ELb1ELb0EEENS1_36VarlenDynamicPersistentTileSchedulerILi128ELi96ELi256ELi128ELb1ELb1ELb1ELb1ELb1ELb1EEEEEEEEEvNT_6ParamsE:
        .type           _ZN7cutlass13device_kernelIN5flash11enable_sm90INS1_16FlashAttnFwdSm90INS1_25CollectiveMainloopFwdSm90ILi2EN4cute5tupleIJNS5_1CILi1EEES8_S8_EEENS6_IJNS7_ILi128EEENS7_ILi96EEENS7_ILi64EEEEEELi256ENS_10bfloat16_tEfNS_4arch4Sm90ELb1ELb0ELb0ELb1ELb0ELb0ELb1ELb1ELb0ELb1ELb1ELb0EEENS1_21CollectiveEpilogueFwdINS6_IJSA_NS7_ILi256EEESB_EEES9_SE_SG_Li256ELb1ELb1ELb1ELb0EEENS1_36VarlenDynamicPersistentTileSchedulerILi128ELi96ELi256ELi128ELb1ELb1ELb1ELb1ELb1ELb1EEEEEEEEEvNT_6ParamsE,@function
        .size           _ZN7cutlass13device_kernelIN5flash11enable_sm90INS1_16FlashAttnFwdSm90INS1_25CollectiveMainloopFwdSm90ILi2EN4cute5tupleIJNS5_1CILi1EEES8_S8_EEENS6_IJNS7_ILi128EEENS7_ILi96EEENS7_ILi64EEEEEELi256ENS_10bfloat16_tEfNS_4arch4Sm90ELb1ELb0ELb0ELb1ELb0ELb0ELb1ELb1ELb0ELb1ELb1ELb0EEENS1_21CollectiveEpilogueFwdINS6_IJSA_NS7_ILi256EEESB_EEES9_SE_SG_Li256ELb1ELb1ELb1ELb0EEENS1_36VarlenDynamicPersistentTileSchedulerILi128ELi96ELi256ELi128ELb1ELb1ELb1ELb1ELb1ELb1EEEEEEEEEvNT_6ParamsE,(.L_x_34 - _ZN7cutlass13device_kernelIN5flash11enable_sm90INS1_16FlashAttnFwdSm90INS1_25CollectiveMainloopFwdSm90ILi2EN4cute5tupleIJNS5_1CILi1EEES8_S8_EEENS6_IJNS7_ILi128EEENS7_ILi96EEENS7_ILi64EEEEEELi256ENS_10bfloat16_tEfNS_4arch4Sm90ELb1ELb0ELb0ELb1ELb0ELb0ELb1ELb1ELb0ELb1ELb1ELb0EEENS1_21CollectiveEpilogueFwdINS6_IJSA_NS7_ILi256EEESB_EEES9_SE_SG_Li256ELb1ELb1ELb1ELb0EEENS1_36VarlenDynamicPersistentTileSchedulerILi128ELi96ELi256ELi128ELb1ELb1ELb1ELb1ELb1ELb1EEEEEEEEEvNT_6ParamsE)
        .other          _ZN7cutlass13device_kernelIN5flash11enable_sm90INS1_16FlashAttnFwdSm90INS1_25CollectiveMainloopFwdSm90ILi2EN4cute5tupleIJNS5_1CILi1EEES8_S8_EEENS6_IJNS7_ILi128EEENS7_ILi96EEENS7_ILi64EEEEEELi256ENS_10bfloat16_tEfNS_4arch4Sm90ELb1ELb0ELb0ELb1ELb0ELb0ELb1ELb1ELb0ELb1ELb1ELb0EEENS1_21CollectiveEpilogueFwdINS6_IJSA_NS7_ILi256EEESB_EEES9_SE_SG_Li256ELb1ELb1ELb1ELb0EEENS1_36VarlenDynamicPersistentTileSchedulerILi128ELi96ELi256ELi128ELb1ELb1ELb1ELb1ELb1ELb1EEEEEEEEEvNT_6ParamsE,@"STO_CUDA_ENTRY STV_DEFAULT"
_ZN7cutlass13device_kernelIN5flash11enable_sm90INS1_16FlashAttnFwdSm90INS1_25CollectiveMainloopFwdSm90ILi2EN4cute5tupleIJNS5_1CILi1EEES8_S8_EEENS6_IJNS7_ILi128EEENS7_ILi96EEENS7_ILi64EEEEEELi256ENS_10bfloat16_tEfNS_4arch4Sm90ELb1ELb0ELb0ELb1ELb0ELb0ELb1ELb1ELb0ELb1ELb1ELb0EEENS1_21CollectiveEpilogueFwdINS6_IJSA_NS7_ILi256EEESB_EEES9_SE_SG_Li256ELb1ELb1ELb1ELb0EEENS1_36VarlenDynamicPersistentTileSchedulerILi128ELi96ELi256ELi128ELb1ELb1ELb1ELb1ELb1ELb1EEEEEEEEEvNT_6ParamsE:
[----:B------:R-:W-:Y:S01]  /*0000*/  LDC R1, c[0x0][0x37c] ;  /* 0x0000df00ff017b82 */ /* 0x000fe20000000800 */
[----:B------:R-:W-:Y:S05]  /*0010*/  EXIT ;  /* 0x000000000000794d */ /* 0x000fea0003800000 */
.L_x_16:
        /* <DEDUP_REMOVED lines=14> */
.L_x_34:


//--------------------- .text._ZN7cutlass13device_kernelIN5flash11enable_sm90INS1_16FlashAttnFwdSm90INS1_25CollectiveMainloopFwdSm90ILi2EN4cute5tupleIJNS5_1CILi1EEES8_S8_EEENS6_IJNS7_ILi128EEENS7_ILi96EEENS7_ILi64EEEEEELi256ENS_10bfloat16_tEfNS_4arch4Sm90ELb1ELb0ELb0ELb1ELb0ELb1ELb1ELb1ELb0ELb1ELb1ELb0EEENS1_21CollectiveEpilogueFwdINS6_IJSA_NS7_ILi256EEESB_EEES9_SE_SG_Li256ELb1ELb1ELb1ELb0EEENS1_36VarlenDynamicPersistentTileSchedulerILi128ELi96ELi256ELi128ELb1ELb1ELb1ELb1ELb1ELb1EEEEEEEEEvNT_6ParamsE --------------------------
	.section	.text._ZN7cutlass13device_kernelIN5flash11enable_sm90INS1_16FlashAttnFwdSm90INS1_25CollectiveMainloopFwdSm90ILi2EN4cute5tupleIJNS5_1CILi1EEES8_S8_EEENS6_IJNS7_ILi128EEENS7_ILi96EEENS7_ILi64EEEEEELi256ENS_10bfloat16_tEfNS_4arch4Sm90ELb1ELb0ELb0ELb1ELb0ELb1ELb1ELb1ELb0ELb1ELb1ELb0EEENS1_21CollectiveEpilogueFwdINS6_IJSA_NS7_ILi256EEESB_EEES9_SE_SG_Li256ELb1ELb1ELb1ELb0EEENS1_36VarlenDynamicPersistentTileSchedulerILi128ELi96ELi256ELi128ELb1ELb1ELb1ELb1ELb1ELb1EEEEEEEEEvNT_6ParamsE,"ax",@progbits
	.align	128
.text._ZN7cutlass13device_kernelIN5flash11enable_sm90INS1_16FlashAttnFwdSm90INS1_25CollectiveMainloopFwdSm90ILi2EN4cute5tupleIJNS5_1CILi1EEES8_S8_EEENS6_IJNS7_ILi128EEENS7_ILi96EEENS7_ILi64EEEEEELi256ENS_10bfloat16_tEfNS_4arch4Sm90ELb1ELb0ELb0ELb1ELb0ELb1ELb1ELb1ELb0ELb1ELb1ELb0EEENS1_21CollectiveEpilogueFwdINS6_IJSA_NS7_ILi256EEESB_EEES9_SE_SG_Li256ELb1ELb1ELb1ELb0EEENS1_36VarlenDynamicPersistentTileSchedulerILi128ELi96ELi256ELi128ELb1ELb1ELb1ELb1ELb1ELb1EEEEEEEEEvNT_6ParamsE:
        .type           _ZN7cutlass13device_kernelIN5flash11enable_sm90INS1_16FlashAttnFwdSm90INS1_25CollectiveMainloopFwdSm90ILi2EN4cute5tupleIJNS5_1CILi1EEES8_S8_EEENS6_IJNS7_ILi128EEENS7_ILi96EEENS7_ILi64EEEEEELi256ENS_10bfloat16_tEfNS_4arch4Sm90ELb1ELb0ELb0ELb1ELb0ELb1ELb1ELb1ELb0ELb1ELb1ELb0EEENS1_21CollectiveEpilogueFwdINS6_IJSA_NS7_ILi256EEESB_EEES9_SE_SG_Li256ELb1ELb1ELb1ELb0EEENS1_36VarlenDynamicPersistentTileSchedulerILi128ELi96ELi256ELi128ELb1ELb1ELb1ELb1ELb1ELb1EEEEEEEEEvNT_6ParamsE,@function
        .size           _ZN7cutlass13device_kernelIN5flash11enable_sm90INS1_16FlashAttnFwdSm90INS1_25CollectiveMainloopFwdSm90ILi2EN4cute5tupleIJNS5_1CILi1EEES8_S8_EEENS6_IJNS7_ILi128EEENS7_ILi96EEENS7_ILi64EEEEEELi256ENS_10bfloat16_tEfNS_4arch4Sm90ELb1ELb0ELb0ELb1ELb0ELb1ELb1ELb1ELb0ELb1ELb1ELb0EEENS1_21CollectiveEpilogueFwdINS6_IJSA_NS7_ILi256EEESB_EEES9_SE_SG_Li256ELb1ELb1ELb1ELb0EEENS1_36VarlenDynamicPersistentTileSchedulerILi128ELi96ELi256ELi128ELb1ELb1ELb1ELb1ELb1ELb1EEEEEEEEEvNT_6ParamsE,(.L_x_35 - _ZN7cutlass13device_kernelIN5flash11enable_sm90INS1_16FlashAttnFwdSm90INS1_25CollectiveMainloopFwdSm90ILi2EN4cute5tupleIJNS5_1CILi1EEES8_S8_EEENS6_IJNS7_ILi128EEENS7_ILi96EEENS7_ILi64EEEEEELi256ENS_10bfloat16_tEfNS_4arch4Sm90ELb1ELb0ELb0ELb1ELb0ELb1ELb1ELb1ELb0ELb1ELb1ELb0EEENS1_21CollectiveEpilogueFwdINS6_IJSA_NS7_ILi256EEESB_EEES9_SE_SG_Li256ELb1ELb1ELb1ELb0EEENS1_36VarlenDynamicPersistentTileSchedulerILi128ELi96ELi256ELi128ELb1ELb1ELb1ELb1ELb1ELb1EEEEEEEEEvNT_6ParamsE)
        .other          _ZN7cutlass13device_kernelIN5flash11enable_sm90INS1_16FlashAttnFwdSm90INS1_25CollectiveMainloopFwdSm90ILi2EN4cute5tupleIJNS5_1CILi1EEES8_S8_EEENS6_IJNS7_ILi128EEENS7_ILi96EEENS7_ILi64EEEEEELi256ENS_10bfloat16_tEfNS_4arch4Sm90ELb1ELb0ELb0ELb1ELb0ELb1ELb1ELb1ELb0ELb1ELb1ELb0EEENS1_21CollectiveEpilogueFwdINS6_IJSA_NS7_ILi256EEESB_EEES9_SE_SG_Li256ELb1ELb1ELb1ELb0EEENS1_36VarlenDynamicPersistentTileSchedulerILi128ELi96ELi256ELi128ELb1ELb1ELb1ELb1ELb1ELb1EEEEEEEEEvNT_6ParamsE,@"STO_CUDA_ENTRY STV_DEFAULT"
_ZN7cutlass13device_kernelIN5flash11enable_sm90INS1_16FlashAttnFwdSm90INS1_25CollectiveMainloopFwdSm90ILi2EN4cute5tupleIJNS5_1CILi1EEES8_S8_EEENS6_IJNS7_ILi128EEENS7_ILi96EEENS7_ILi64EEEEEELi256ENS_10bfloat16_tEfNS_4arch4Sm90ELb1ELb0ELb0ELb1ELb0ELb1ELb1ELb1ELb0ELb1ELb1ELb0EEENS1_21CollectiveEpilogueFwdINS6_IJSA_NS7_ILi256EEESB_EEES9_SE_SG_Li256ELb1ELb1ELb1ELb0EEENS1_36VarlenDynamicPersistentTileSchedulerILi128ELi96ELi256ELi128ELb1ELb1ELb1ELb1ELb1ELb1EEEEEEEEEvNT_6ParamsE:
[----:B------:R-:W-:Y:S01]  /*0000*/  LDC R1, c[0x0][0x37c] ;  /* 0x0000df00ff017b82 */ /* 0x000fe20000000800 */
[----:B------:R-:W-:Y:S05]  /*0010*/  EXIT ;  /* 0x000000000000794d */ /* 0x000fea0003800000 */
.L_x_17:
        /* <DEDUP_REMOVED lines=14> */
.L_x_35:


//--------------------- .nv.shared.reserved.0     --------------------------
	.section	.nv.shared.reserved.0,"aw",@nobits
	.weak		__nv_reservedSMEM_offset_0_alias
	.size		__nv_reservedSMEM_offset_0_alias, 0, 64
	.other		__nv_reservedSMEM_offset_0_alias,@"STO_CUDA_RESERVED_SHARED STV_DEFAULT"
__nv_reservedSMEM_offset_0_alias:
	.zero		0
	.zero		64


//--------------------- .nv.global                --------------------------
	.section	.nv.global,"aw",@nobits
.nv.global:
	.type		_ZN75_INTERNAL_fdad60e4_39_flash_fwd_hdim64_256_bf16_split_sm90_cu_49158569_32894cute1_E,@object
	.size		_ZN75_INTERNAL_fdad60e4_39_flash_fwd_hdim64_256_bf16_split_sm90_cu_49158569_32894cute1_E,(_ZN75_INTERNAL_fdad60e4_39_flash_fwd_hdim64_256_bf16_split_sm90_cu_49158569_32894cuda3std3__45__cpo6cbeginE - _ZN75_INTERNAL_fdad60e4_39_flash_fwd_hdim64_256_bf16_split_sm90_cu_49158569_32894cute1_E)
_ZN75_INTERNAL_fdad60e4_39_flash_fwd_hdim64_256_bf16_split_sm90_cu_49158569_32894cute1_E:
	.zero		1
	.type		_ZN75_INTERNAL_fdad60e4_39_flash_fwd_hdim64_256_bf16_split_sm90_cu_49158569_32894cuda3std3__45__cpo6cbeginE,@object
	.size		_ZN75_INTERNAL_fdad60e4_39_flash_fwd_hdim64_256_bf16_split_sm90_cu_49158569_32894cuda3std3__45__cpo6cbeginE,(_ZN75_INTERNAL_fdad60e4_39_flash_fwd_hdim64_256_bf16_split_sm90_cu_49158569_32894cuda3std3__48in_placeE - _ZN75_INTERNAL_fdad60e4_39_flash_fwd_hdim64_256_bf16_split_sm90_cu_49158569_32894cuda3std3__45__cpo6cbeginE)
_ZN75_INTERNAL_fdad60e4_39_flash_fwd_hdim64_256_bf16_split_sm90_cu_49158569_32894cuda3std3__45__cpo6cbeginE:
	.zero		1
	.type		_ZN75_INTERNAL_fdad60e4_39_flash_fwd_hdim64_256_bf16_split_sm90_cu_49158569_32894cuda3std3__48in_placeE,@object
	.size		_ZN75_INTERNAL_fdad60e4_39_flash_fwd_hdim64_256_bf16_split_sm90_cu_49158569_32894cuda3std3__48in_placeE,(_ZN75_INTERNAL_fdad60e4_39_flash_fwd_hdim64_256_bf16_split_sm90_cu_49158569_32894cuda3std6ranges3__45__cpo9iter_moveE - _ZN75_INTERNAL_fdad60e4_39_flash_fwd_hdim64_256_bf16_split_sm90_cu_49158569_32894cuda3std3__48in_placeE)
_ZN75_INTERNAL_fdad60e4_39_flash_fwd_hdim64_256_bf16_split_sm90_cu_49158569_32894cuda3std3__48in_placeE:
	.zero		1
	.type		_ZN75_INTERNAL_fdad60e4_39_flash_fwd_hdim64_256_bf16_split_sm90_cu_49158569_32894cuda3std6ranges3__45__cpo9iter_moveE,@object
	.size		_ZN75_INTERNAL_fdad60e4_39_flash_fwd_hdim64_256_bf16_split_sm90_cu_49158569_32894cuda3std6ranges3__45__cpo9iter_moveE,(_ZN75_INTERNAL_fdad60e4_39_flash_fwd_hdim64_256_bf16_split_sm90_cu_49158569_32894cuda3std3__45__cpo5beginE - _ZN75_INTERNAL_fdad60e4_39_flash_fwd_hdim64_256_bf16_split_sm90_cu_49158569_32894cuda3std6ranges3__45__cpo9iter_moveE)
_ZN75_INTERNAL_fdad60e4_39_flash_fwd_hdim64_256_bf16_split_sm90_cu_49158569_32894cuda3std6ranges3__45__cpo9iter_moveE:
	.zero		1
	.type		_ZN75_INTERNAL_fdad60e4_39_flash_fwd_hdim64_256_bf16_split_sm90_cu_49158569_32894cuda3std3__45__cpo5beginE,@object
	.size		_ZN75_INTERNAL_fdad60e4_39_flash_fwd_hdim64_256_bf16_split_sm90_cu_49158569_32894cuda3std3__45__cpo5beginE,(_ZN75_INTERNAL_fdad60e4_39_flash_fwd_hdim64_256_bf16_split_sm90_cu_49158569_32894cuda3std3__477_GLOBAL__N__fdad60e4_39_flash_fwd_hdim64_256_bf16_split_sm90_cu_49158569_32896ignoreE - _ZN75_INTERNAL_fdad60e4_39_flash_fwd_hdim64_256_bf16_split_sm90_cu_49158569_32894cuda3std3__45__cpo5beginE)
_ZN75_INTERNAL_fdad60e4_39_flash_fwd_hdim64_256_bf16_split_sm90_cu_49158569_32894cuda3std3__45__cpo5beginE:
	.zero		1
	.type		_ZN75_INTERNAL_fdad60e4_39_flash_fwd_hdim64_256_bf16_split_sm90_cu_49158569_32894cuda3std3__477_GLOBAL__N__fdad60e4_39_flash_fwd_hdim64_256_bf16_split_sm90_cu_49158569_32896ignoreE,@object
	.size		_ZN75_INTERNAL_fdad60e4_39_flash_fwd_hdim64_256_bf16_split_sm90_cu_49158569_32894cuda3std3__477_GLOBAL__N__fdad60e4_39_flash_fwd_hdim64_256_bf16_split_sm90_cu_49158569_32896ignoreE,(_ZN75_INTERNAL_fdad60e4_39_flash_fwd_hdim64_256_bf16_split_sm90_cu_49158569_32894cute7productE - _ZN75_INTERNAL_fdad60e4_39_flash_fwd_hdim64_256_bf16_split_sm90_cu_49158569_32894cuda3std3__477_GLOBAL__N__fdad60e4_39_flash_fwd_hdim64_256_bf16_split_sm90_cu_49158569_32896ignoreE)
_ZN75_INTERNAL_fdad60e4_39_flash_fwd_hdim64_256_bf16_split_sm90_cu_49158569_32894cuda3std3__477_GLOBAL__N__fdad60e4_39_flash_fwd_hdim64_256_bf16_split_sm90_cu_49158569_32896ignoreE:
	.zero		1
	.type		_ZN75_INTERNAL_fdad60e4_39_flash_fwd_hdim64_256_bf16_split_sm90_cu_49158569_32894cute7productE,@object
	.size		_ZN75_INTERNAL_fdad60e4_39_flash_fwd_hdim64_256_bf16_split_sm90_cu_49158569_32894cute7productE,(_ZN75_INTERNAL_fdad60e4_39_flash_fwd_hdim64_256_bf16_split_sm90_cu_49158569_32894cuda3std3__45__cpo3endE - _ZN75_INTERNAL_fdad60e4_39_flash_fwd_hdim64_256_bf16_split_sm90_cu_49158569_32894cute7productE)
_ZN75_INTERNAL_fdad60e4_39_flash_fwd_hdim64_256_bf16_split_sm90_cu_49158569_32894cute7productE:
	.zero		1
	.type		_ZN75_INTERNAL_fdad60e4_39_flash_fwd_hdim64_256_bf16_split_sm90_cu_49158569_32894cuda3std3__45__cpo3endE,@object
	.size		_ZN75_INTERNAL_fdad60e4_39_flash_fwd_hdim64_256_bf16_split_sm90_cu_49158569_32894cuda3std3__45__cpo3endE,(_ZN75_INTERNAL_fdad60e4_39_flash_fwd_hdim64_256_bf16_split_sm90_cu_49158569_32894cuda3std3__419piecewise_constructE - _ZN75_INTERNAL_fdad60e4_39_flash_fwd_hdim64_256_bf16_split_sm90_cu_49158569_32894cuda3std3__45__cpo3endE)
_ZN75_INTERNAL_fdad60e4_39_flash_fwd_hdim64_256_bf16_split_sm90_cu_49158569_32894cuda3std3__45__cpo3endE:
	.zero		1
	.type		_ZN75_INTERNAL_fdad60e4_39_flash_fwd_hdim64_256_bf16_split_sm90_cu_49158569_32894cuda3std3__419piecewise_constructE,@object
	.size		_ZN75_INTERNAL_fdad60e4_39_flash_fwd_hdim64_256_bf16_split_sm90_cu_49158569_32894cuda3std3__419piecewise_constructE,(_ZN75_INTERNAL_fdad60e4_39_flash_fwd_hdim64_256_bf16_split_sm90_cu_49158569_32894cuda3std3__45__cpo4cendE - _ZN75_INTERNAL_fdad60e4_39_flash_fwd_hdim64_256_bf16_split_sm90_cu_49158569_32894cuda3std3__419piecewise_constructE)
_ZN75_INTERNAL_fdad60e4_39_flash_fwd_hdim64_256_bf16_split_sm90_cu_49158569_32894cuda3std3__419piecewise_constructE:
	.zero		1
	.type		_ZN75_INTERNAL_fdad60e4_39_flash_fwd_hdim64_256_bf16_split_sm90_cu_49158569_32894cuda3std3__45__cpo4cendE,@object
	.size		_ZN75_INTERNAL_fdad60e4_39_flash_fwd_hdim64_256_bf16_split_sm90_cu_49158569_32894cuda3std3__45__cpo4cendE,(_ZN75_INTERNAL_fdad60e4_39_flash_fwd_hdim64_256_bf16_split_sm90_cu_49158569_32894cuda3std6ranges3__45__cpo4swapE - _ZN75_INTERNAL_fdad60e4_39_flash_fwd_hdim64_256_bf16_split_sm90_cu_49158569_32894cuda3std3__45__cpo4cendE)
_ZN75_INTERNAL_fdad60e4_39_flash_fwd_hdim64_256_bf16_split_sm90_cu_49158569_32894cuda3std3__45__cpo4cendE:
	.zero		1
	.type		_ZN75_INTERNAL_fdad60e4_39_flash_fwd_hdim64_256_bf16_split_sm90_cu_49158569_32894cuda3std6ranges3__45__cpo4swapE,@object
	.size		_ZN75_INTERNAL_fdad60e4_39_flash_fwd_hdim64_256_bf16_split_sm90_cu_49158569_32894cuda3std6ranges3__45__cpo4swapE,(.L_7 - _ZN75_INTERNAL_fdad60e4_39_flash_fwd_hdim64_256_bf16_split_sm90_cu_49158569_32894cuda3std6ranges3__45__cpo4swapE)
_ZN75_INTERNAL_fdad60e4_39_flash_fwd_hdim64_256_bf16_split_sm90_cu_49158569_32894cuda3std6ranges3__45__cpo4swapE:
	.zero		1
.L_7:


//--------------------- .nv.constant0._ZN7cutlass13device_kernelIN5flash11enable_sm90INS1_16FlashAttnFwdSm90INS1_25CollectiveMainloopFwdSm90ILi2EN4cute5tupleIJNS5_1CILi1EEES8_S8_EEENS6_IJNS7_ILi128EEENS7_ILi96EEENS7_ILi64EEEEEELi256ENS_10bfloat16_tEfNS_4arch4Sm90ELb0ELb0ELb0ELb0ELb0ELb0ELb0ELb1ELb0ELb1ELb1ELb0EEENS1_21CollectiveEpilogueFwdINS6_IJSA_NS7_ILi256EEESB_EEES9_SE_SG_Li256ELb0ELb1ELb1ELb0EEENS1_19SingleTileSchedulerILb0ELb1ELb1ELi128EEEEEEEEEvNT_6ParamsE --------------------------
	.section	.nv.constant0._ZN7cutlass13device_kernelIN5flash11enable_sm90INS1_16FlashAttnFwdSm90INS1_25CollectiveMainloopFwdSm90ILi2EN4cute5tupleIJNS5_1CILi1EEES8_S8_EEENS6_IJNS7_ILi128EEENS7_ILi96EEENS7_ILi64EEEEEELi256ENS_10bfloat16_tEfNS_4arch4Sm90ELb0ELb0ELb0ELb0ELb0ELb0ELb0ELb1ELb0ELb1ELb1ELb0EEENS1_21CollectiveEpilogueFwdINS6_IJSA_NS7_ILi256EEESB_EEES9_SE_SG_Li256ELb0ELb1ELb1ELb0EEENS1_19SingleTileSchedulerILb0ELb1ELb1ELi128EEEEEEEEEvNT_6ParamsE,"a",@progbits
	.sectionflags	@""
	.align	4
.nv.constant0._ZN7cutlass13device_kernelIN5flash11enable_sm90INS1_16FlashAttnFwdSm90INS1_25CollectiveMainloopFwdSm90ILi2EN4cute5tupleIJNS5_1CILi1EEES8_S8_EEENS6_IJNS7_ILi128EEENS7_ILi96EEENS7_ILi64EEEEEELi256ENS_10bfloat16_tEfNS_4arch4Sm90ELb0ELb0ELb0ELb0ELb0ELb0ELb0ELb1ELb0ELb1ELb1ELb0EEENS1_21CollectiveEpilogueFwdINS6_IJSA_NS7_ILi256EEESB_EEES9_SE_SG_Li256ELb0ELb1ELb1ELb0EEENS1_19SingleTileSchedulerILb0ELb1ELb1ELi128EEEEEEEEEvNT_6ParamsE:
	.zero		3456


//--------------------- .nv.constant0._ZN7cutlass13device_kernelIN5flash11enable_sm90INS1_16FlashAttnFwdSm90INS1_25CollectiveMainloopFwdSm90ILi2EN4cute5tupleIJNS5_1CILi1EEES8_S8_EEENS6_IJNS7_ILi128EEENS7_ILi96EEENS7_ILi64EEEEEELi256ENS_10bfloat16_tEfNS_4arch4Sm90ELb0ELb0ELb0ELb0ELb0ELb0ELb1ELb1ELb0ELb1ELb1ELb0EEENS1_21CollectiveEpilogueFwdINS6_IJSA_NS7_ILi256EEESB_EEES9_SE_SG_Li256ELb0ELb1ELb1ELb0EEENS1_19SingleTileSchedulerILb0ELb1ELb1ELi128EEEEEEEEEvNT_6ParamsE --------------------------
	.section	.nv.constant0._ZN7cutlass13device_kernelIN5flash11enable_sm90INS1_16FlashAttnFwdSm90INS1_25CollectiveMainloopFwdSm90ILi2EN4cute5tupleIJNS5_1CILi1EEES8_S8_EEENS6_IJNS7_ILi128EEENS7_ILi96EEENS7_ILi64EEEEEELi256ENS_10bfloat16_tEfNS_4arch4Sm90ELb0ELb0ELb0ELb0ELb0ELb0ELb1ELb1ELb0ELb1ELb1ELb0EEENS1_21CollectiveEpilogueFwdINS6_IJSA_NS7_ILi256EEESB_EEES9_SE_SG_Li256ELb0ELb1ELb1ELb0EEENS1_19SingleTileSchedulerILb0ELb1ELb1ELi128EEEEEEEEEvNT_6ParamsE,"a",@progbits
	.sectionflags	@""
	.align	4
.nv.constant0._ZN7cutlass13device_kernelIN5flash11enable_sm90INS1_16FlashAttnFwdSm90INS1_25CollectiveMainloopFwdSm90ILi2EN4cute5tupleIJNS5_1CILi1EEES8_S8_EEENS6_IJNS7_ILi128EEENS7_ILi96EEENS7_ILi64EEEEEELi256ENS_10bfloat16_tEfNS_4arch4Sm90ELb0ELb0ELb0ELb0ELb0ELb0ELb1ELb1ELb0ELb1ELb1ELb0EEENS1_21CollectiveEpilogueFwdINS6_IJSA_NS7_ILi256EEESB_EEES9_SE_SG_Li256ELb0ELb1ELb1ELb0EEENS1_19SingleTileSchedulerILb0ELb1ELb1ELi128EEEEEEEEEvNT_6ParamsE:
	.zero		3712


//--------------------- .nv.constant0._ZN7cutlass13device_kernelIN5flash11enable_sm90INS1_16FlashAttnFwdSm90INS1_25CollectiveMainloopFwdSm90ILi2EN4cute5tupleIJNS5_1CILi1EEES8_S8_EEENS6_IJNS7_ILi128EEENS7_ILi96EEENS7_ILi64EEEEEELi256ENS_10bfloat16_tEfNS_4arch4Sm90ELb0ELb0ELb0ELb1ELb0ELb0ELb0ELb1ELb0ELb1ELb1ELb0EEENS1_21CollectiveEpilogueFwdINS6_IJSA_NS7_ILi256EEESB_EEES9_SE_SG_Li256ELb1ELb1ELb1ELb0EEENS1_36VarlenDynamicPersistentTileSchedulerILi128ELi96ELi256ELi128ELb1ELb1ELb1ELb0ELb1ELb1EEEEEEEEEvNT_6ParamsE --------------------------
	.section	.nv.constant0._ZN7cutlass13device_kernelIN5flash11enable_sm90INS1_16FlashAttnFwdSm90INS1_25CollectiveMainloopFwdSm90ILi2EN4cute5tupleIJNS5_1CILi1EEES8_S8_EEENS6_IJNS7_ILi128EEENS7_ILi96EEENS7_ILi64EEEEEELi256ENS_10bfloat16_tEfNS_4arch4Sm90ELb0ELb0ELb0ELb1ELb0ELb0ELb0ELb1ELb0ELb1ELb1ELb0EEENS1_21CollectiveEpilogueFwdINS6_IJSA_NS7_ILi256EEESB_EEES9_SE_SG_Li256ELb1ELb1ELb1ELb0EEENS1_36VarlenDynamicPersistentTileSchedulerILi128ELi96ELi256ELi128ELb1ELb1ELb1ELb0ELb1ELb1EEEEEEEEEvNT_6ParamsE,"a",@progbits
	.sectionflags	@""
	.align	4
.nv.constant0._ZN7cutlass13device_kernelIN5flash11enable_sm90INS1_16FlashAttnFwdSm90INS1_25CollectiveMainloopFwdSm90ILi2EN4cute5tupleIJNS5_1CILi1EEES8_S8_EEENS6_IJNS7_ILi128EEENS7_ILi96EEENS7_ILi64EEEEEELi256ENS_10bfloat16_tEfNS_4arch4Sm90ELb0ELb0ELb0ELb1ELb0ELb0ELb0ELb1ELb0ELb1ELb1ELb0EEENS1_21CollectiveEpilogueFwdINS6_IJSA_NS7_ILi256EEESB_EEES9_SE_SG_Li256ELb1ELb1ELb1ELb0EEENS1_36VarlenDynamicPersistentTileSchedulerILi128ELi96ELi256ELi128ELb1ELb1ELb1ELb0ELb1ELb1EEEEEEEEEvNT_6ParamsE:
	.zero		3584


//--------------------- .nv.constant0._ZN7cutlass13device_kernelIN5flash11enable_sm90INS1_16FlashAttnFwdSm90INS1_25CollectiveMainloopFwdSm90ILi2EN4cute5tupleIJNS5_1CILi1EEES8_S8_EEENS6_IJNS7_ILi128EEENS7_ILi96EEENS7_ILi64EEEEEELi256ENS_10bfloat16_tEfNS_4arch4Sm90ELb0ELb0ELb0ELb1ELb0ELb1ELb0ELb1ELb0ELb1ELb1ELb0EEENS1_21CollectiveEpilogueFwdINS6_IJSA_NS7_ILi256EEESB_EEES9_SE_SG_Li256ELb1ELb1ELb1ELb0EEENS1_36VarlenDynamicPersistentTileSchedulerILi128ELi96ELi256ELi128ELb1ELb1ELb1ELb0ELb1ELb1EEEEEEEEEvNT_6ParamsE --------------------------
	.section	.nv.constant0._ZN7cutlass13device_kernelIN5flash11enable_sm90INS1_16FlashAttnFwdSm90INS1_25CollectiveMainloopFwdSm90ILi2EN4cute5tupleIJNS5_1CILi1EEES8_S8_EEENS6_IJNS7_ILi128EEENS7_ILi96EEENS7_ILi64EEEEEELi256ENS_10bfloat16_tEfNS_4arch4Sm90ELb0ELb0ELb0ELb1ELb0ELb1ELb0ELb1ELb0ELb1ELb1ELb0EEENS1_21CollectiveEpilogueFwdINS6_IJSA_NS7_ILi256EEESB_EEES9_SE_SG_Li256ELb1ELb1ELb1ELb0EEENS1_36VarlenDynamicPersistentTileSchedulerILi128ELi96ELi256ELi128ELb1ELb1ELb1ELb0ELb1ELb1EEEEEEEEEvNT_6ParamsE,"a",@progbits
	.sectionflags	@""
	.align	4
.nv.constant0._ZN7cutlass13device_kernelIN5flash11enable_sm90INS1_16FlashAttnFwdSm90INS1_25CollectiveMainloopFwdSm90ILi2EN4cute5tupleIJNS5_1CILi1EEES8_S8_EEENS6_IJNS7_ILi128EEENS7_ILi96EEENS7_ILi64EEEEEELi256ENS_10bfloat16_tEfNS_4arch4Sm90ELb0ELb0ELb0ELb1ELb0ELb1ELb0ELb1ELb0ELb1ELb1ELb0EEENS1_21CollectiveEpilogueFwdINS6_IJSA_NS7_ILi256EEESB_EEES9_SE_SG_Li256ELb1ELb1ELb1ELb0EEENS1_36VarlenDynamicPersistentTileSchedulerILi128ELi96ELi256ELi128ELb1ELb1ELb1ELb0ELb1ELb1EEEEEEEEEvNT_6ParamsE:
	.zero		3584


//--------------------- .nv.constant0._ZN7cutlass13device_kernelIN5flash11enable_sm90INS1_16FlashAttnFwdSm90INS1_25CollectiveMainloopFwdSm90ILi2EN4cute5tupleIJNS5_1CILi1EEES8_S8_EEENS6_IJNS7_ILi128EEENS7_ILi96EEENS7_ILi64EEEEEELi256ENS_10bfloat16_tEfNS_4arch4Sm90ELb0ELb0ELb0ELb1ELb0ELb0ELb1ELb1ELb0ELb1ELb1ELb0EEENS1_21CollectiveEpilogueFwdINS6_IJSA_NS7_ILi256EEESB_EEES9_SE_SG_Li256ELb1ELb1ELb1ELb0EEENS1_36VarlenDynamicPersistentTileSchedulerILi128ELi96ELi256ELi128ELb1ELb1ELb1ELb0ELb1ELb1EEEEEEEEEvNT_6ParamsE --------------------------
	.section	.nv.constant0._ZN7cutlass13device_kernelIN5flash11enable_sm90INS1_16FlashAttnFwdSm90INS1_25CollectiveMainloopFwdSm90ILi2EN4cute5tupleIJNS5_1CILi1EEES8_S8_EEENS6_IJNS7_ILi128EEENS7_ILi96EEENS7_ILi64EEEEEELi256ENS_10bfloat16_tEfNS_4arch4Sm90ELb0ELb0ELb0ELb1ELb0ELb0ELb1ELb1ELb0ELb1ELb1ELb0EEENS1_21CollectiveEpilogueFwdINS6_IJSA_NS7_ILi256EEESB_EEES9_SE_SG_Li256ELb1ELb1ELb1ELb0EEENS1_36VarlenDynamicPersistentTileSchedulerILi128ELi96ELi256ELi128ELb1ELb1ELb1ELb0ELb1ELb1EEEEEEEEEvNT_6ParamsE,"a",@progbits
	.sectionflags	@""
	.align	4
.nv.constant0._ZN7cutlass13device_kernelIN5flash11enable_sm90INS1_16FlashAttnFwdSm90INS1_25CollectiveMainloopFwdSm90ILi2EN4cute5tupleIJNS5_1CILi1EEES8_S8_EEENS6_IJNS7_ILi128EEENS7_ILi96EEENS7_ILi64EEEEEELi256ENS_10bfloat16_tEfNS_4arch4Sm90ELb0ELb0ELb0ELb1ELb0ELb0ELb1ELb1ELb0ELb1ELb1ELb0EEENS1_21CollectiveEpilogueFwdINS6_IJSA_NS7_ILi256EEESB_EEES9_SE_SG_Li256ELb1ELb1ELb1ELb0EEENS1_36VarlenDynamicPersistentTileSchedulerILi128ELi96ELi256ELi128ELb1ELb1ELb1ELb0ELb1ELb1EEEEEEEEEvNT_6ParamsE:
	.zero		3840


//--------------------- .nv.constant0._ZN7cutlass13device_kernelIN5flash11enable_sm90INS1_16FlashAttnFwdSm90INS1_25CollectiveMainloopFwdSm90ILi2EN4cute5tupleIJNS5_1CILi1EEES8_S8_EEENS6_IJNS7_ILi128EEENS7_ILi96EEENS7_ILi64EEEEEELi256ENS_10bfloat16_tEfNS_4arch4Sm90ELb0ELb0ELb0ELb1ELb0ELb1ELb1ELb1ELb0ELb1ELb1ELb0EEENS1_21CollectiveEpilogueFwdINS6_IJSA_NS7_ILi256EEESB_EEES9_SE_SG_Li256ELb1ELb1ELb1ELb0EEENS1_36VarlenDynamicPersistentTileSchedulerILi128ELi96ELi256ELi128ELb1ELb1ELb1ELb0ELb1ELb1EEEEEEEEEvNT_6ParamsE --------------------------
	.section	.nv.constant0._ZN7cutlass13device_kernelIN5flash11enable_sm90INS1_16FlashAttnFwdSm90INS1_25CollectiveMainloopFwdSm90ILi2EN4cute5tupleIJNS5_1CILi1EEES8_S8_EEENS6_IJNS7_ILi128EEENS7_ILi96EEENS7_ILi64EEEEEELi256ENS_10bfloat16_tEfNS_4arch4Sm90ELb0ELb0ELb0ELb1ELb0ELb1ELb1ELb1ELb0ELb1ELb1ELb0EEENS1_21CollectiveEpilogueFwdINS6_IJSA_NS7_ILi256EEESB_EEES9_SE_SG_Li256ELb1ELb1ELb1ELb0EEENS1_36VarlenDynamicPersistentTileSchedulerILi128ELi96ELi256ELi128ELb1ELb1ELb1ELb0ELb1ELb1EEEEEEEEEvNT_6ParamsE,"a",@progbits
	.sectionflags	@""
	.align	4
.nv.constant0._ZN7cutlass13device_kernelIN5flash11enable_sm90INS1_16FlashAttnFwdSm90INS1_25CollectiveMainloopFwdSm90ILi2EN4cute5tupleIJNS5_1CILi1EEES8_S8_EEENS6_IJNS7_ILi128EEENS7_ILi96EEENS7_ILi64EEEEEELi256ENS_10bfloat16_tEfNS_4arch4Sm90ELb0ELb0ELb0ELb1ELb0ELb1ELb1ELb1ELb0ELb1ELb1ELb0EEENS1_21CollectiveEpilogueFwdINS6_IJSA_NS7_ILi256EEESB_EEES9_SE_SG_Li256ELb1ELb1ELb1ELb0EEENS1_36VarlenDynamicPersistentTileSchedulerILi128ELi96ELi256ELi128ELb1ELb1ELb1ELb0ELb1ELb1EEEEEEEEEvNT_6ParamsE:
	.zero		3840


//--------------------- .nv.constant0._ZN7cutlass13device_kernelIN5flash11enable_sm90INS1_16FlashAttnFwdSm90INS1_25CollectiveMainloopFwdSm90ILi2EN4cute5tupleIJNS5_1CILi1EEES8_S8_EEENS6_IJNS7_ILi128EEENS7_ILi96EEENS7_ILi64EEEEEELi256ENS_10bfloat16_tEfNS_4arch4Sm90ELb0ELb1ELb0ELb0ELb0ELb0ELb0ELb1ELb0ELb1ELb1ELb0EEENS1_21CollectiveEpilogueFwdINS6_IJSA_NS7_ILi256EEESB_EEES9_SE_SG_Li256ELb0ELb1ELb1ELb0EEENS1_19SingleTileSchedulerILb0ELb1ELb1ELi128EEEEEEEEEvNT_6ParamsE --------------------------
	.section	.nv.constant0._ZN7cutlass13device_kernelIN5flash11enable_sm90INS1_16FlashAttnFwdSm90INS1_25CollectiveMainloopFwdSm90ILi2EN4cute5tupleIJNS5_1CILi1EEES8_S8_EEENS6_IJNS7_ILi128EEENS7_ILi96EEENS7_ILi64EEEEEELi256ENS_10bfloat16_tEfNS_4arch4Sm90ELb0ELb1ELb0ELb0ELb0ELb0ELb0ELb1ELb0ELb1ELb1ELb0EEENS1_21CollectiveEpilogueFwdINS6_IJSA_NS7_ILi256EEESB_EEES9_SE_SG_Li256ELb0ELb1ELb1ELb0EEENS1_19SingleTileSchedulerILb0ELb1ELb1ELi128EEEEEEEEEvNT_6ParamsE,"a",@progbits
	.sectionflags	@""
	.align	4
.nv.constant0._ZN7cutlass13device_kernelIN5flash11enable_sm90INS1_16FlashAttnFwdSm90INS1_25CollectiveMainloopFwdSm90ILi2EN4cute5tupleIJNS5_1CILi1EEES8_S8_EEENS6_IJNS7_ILi128EEENS7_ILi96EEENS7_ILi64EEEEEELi256ENS_10bfloat16_tEfNS_4arch4Sm90ELb0ELb1ELb0ELb0ELb0ELb0ELb0ELb1ELb0ELb1ELb1ELb0EEENS1_21CollectiveEpilogueFwdINS6_IJSA_NS7_ILi256EEESB_EEES9_SE_SG_Li256ELb0ELb1ELb1ELb0EEENS1_19SingleTileSchedulerILb0ELb1ELb1ELi128EEEEEEEEEvNT_6ParamsE:
	.zero		3456


//--------------------- .nv.constant0._ZN7cutlass13device_kernelIN5flash11enable_sm90INS1_16FlashAttnFwdSm90INS1_25CollectiveMainloopFwdSm90ILi2EN4cute5tupleIJNS5_1CILi1EEES8_S8_EEENS6_IJNS7_ILi128EEENS7_ILi96EEENS7_ILi64EEEEEELi256ENS_10bfloat16_tEfNS_4arch4Sm90ELb0ELb1ELb0ELb0ELb0ELb0ELb1ELb1ELb0ELb1ELb1ELb0EEENS1_21CollectiveEpilogueFwdINS6_IJSA_NS7_ILi256EEESB_EEES9_SE_SG_Li256ELb0ELb1ELb1ELb0EEENS1_19SingleTileSchedulerILb0ELb1ELb1ELi128EEEEEEEEEvNT_6ParamsE --------------------------
	.section	.nv.constant0._ZN7cutlass13device_kernelIN5flash11enable_sm90INS1_16FlashAttnFwdSm90INS1_25CollectiveMainloopFwdSm90ILi2EN4cute5tupleIJNS5_1CILi1EEES8_S8_EEENS6_IJNS7_ILi128EEENS7_ILi96EEENS7_ILi64EEEEEELi256ENS_10bfloat16_tEfNS_4arch4Sm90ELb0ELb1ELb0ELb0ELb0ELb0ELb1ELb1ELb0ELb1ELb1ELb0EEENS1_21CollectiveEpilogueFwdINS6_IJSA_NS7_ILi256EEESB_EEES9_SE_SG_Li256ELb0ELb1ELb1ELb0EEENS1_19SingleTileSchedulerILb0ELb1ELb1ELi128EEEEEEEEEvNT_6ParamsE,"a",@progbits
	.sectionflags	@""
	.align	4
.nv.constant0._ZN7cutlass13device_kernelIN5flash11enable_sm90INS1_16FlashAttnFwdSm90INS1_25CollectiveMainloopFwdSm90ILi2EN4cute5tupleIJNS5_1CILi1EEES8_S8_EEENS6_IJNS7_ILi128EEENS7_ILi96EEENS7_ILi64EEEEEELi256ENS_10bfloat16_tEfNS_4arch4Sm90ELb0ELb1ELb0ELb0ELb0ELb0ELb1ELb1ELb0ELb1ELb1ELb0EEENS1_21CollectiveEpilogueFwdINS6_IJSA_NS7_ILi256EEESB_EEES9_SE_SG_Li256ELb0ELb1ELb1ELb0EEENS1_19SingleTileSchedulerILb0ELb1ELb1ELi128EEEEEEEEEvNT_6ParamsE:
	.zero		3712


//--------------------- .nv.constant0._ZN7cutlass13device_kernelIN5flash11enable_sm90INS1_16FlashAttnFwdSm90INS1_25CollectiveMainloopFwdSm90ILi2EN4cute5tupleIJNS5_1CILi1EEES8_S8_EEENS6_IJNS7_ILi128EEENS7_ILi96EEENS7_ILi64EEEEEELi256ENS_10bfloat16_tEfNS_4arch4Sm90ELb0ELb1ELb0ELb1ELb0ELb0ELb0ELb1ELb0ELb1ELb1ELb0EEENS1_21CollectiveEpilogueFwdINS6_IJSA_NS7_ILi256EEESB_EEES9_SE_SG_Li256ELb1ELb1ELb1ELb0EEENS1_36VarlenDynamicPersistentTileSchedulerILi128ELi96ELi256ELi128ELb1ELb1ELb1ELb1ELb0ELb1EEEEEEEEEvNT_6ParamsE --------------------------
	.section	.nv.constant0._ZN7cutlass13device_kernelIN5flash11enable_sm90INS1_16FlashAttnFwdSm90INS1_25CollectiveMainloopFwdSm90ILi2EN4cute5tupleIJNS5_1CILi1EEES8_S8_EEENS6_IJNS7_ILi128EEENS7_ILi96EEENS7_ILi64EEEEEELi256ENS_10bfloat16_tEfNS_4arch4Sm90ELb0ELb1ELb0ELb1ELb0ELb0ELb0ELb1ELb0ELb1ELb1ELb0EEENS1_21CollectiveEpilogueFwdINS6_IJSA_NS7_ILi256EEESB_EEES9_SE_SG_Li256ELb1ELb1ELb1ELb0EEENS1_36VarlenDynamicPersistentTileSchedulerILi128ELi96ELi256ELi128ELb1ELb1ELb1ELb1ELb0ELb1EEEEEEEEEvNT_6ParamsE,"a",@progbits
	.sectionflags	@""
	.align	4
.nv.constant0._ZN7cutlass13device_kernelIN5flash11enable_sm90INS1_16FlashAttnFwdSm90INS1_25CollectiveMainloopFwdSm90ILi2EN4cute5tupleIJNS5_1CILi1EEES8_S8_EEENS6_IJNS7_ILi128EEENS7_ILi96EEENS7_ILi64EEEEEELi256ENS_10bfloat16_tEfNS_4arch4Sm90ELb0ELb1ELb0ELb1ELb0ELb0ELb0ELb1ELb0ELb1ELb1ELb0EEENS1_21CollectiveEpilogueFwdINS6_IJSA_NS7_ILi256EEESB_EEES9_SE_SG_Li256ELb1ELb1ELb1ELb0EEENS1_36VarlenDynamicPersistentTileSchedulerILi128ELi96ELi256ELi128ELb1ELb1ELb1ELb1ELb0ELb1EEEEEEEEEvNT_6ParamsE:
	.zero		3584


//--------------------- .nv.constant0._ZN7cutlass13device_kernelIN5flash11enable_sm90INS1_16FlashAttnFwdSm90INS1_25CollectiveMainloopFwdSm90ILi2EN4cute5tupleIJNS5_1CILi1EEES8_S8_EEENS6_IJNS7_ILi128EEENS7_ILi96EEENS7_ILi64EEEEEELi256ENS_10bfloat16_tEfNS_4arch4Sm90ELb0ELb1ELb0ELb1ELb0ELb1ELb0ELb1ELb0ELb1ELb1ELb0EEENS1_21CollectiveEpilogueFwdINS6_IJSA_NS7_ILi256EEESB_EEES9_SE_SG_Li256ELb1ELb1ELb1ELb0EEENS1_36VarlenDynamicPersistentTileSchedulerILi128ELi96ELi256ELi128ELb1ELb1ELb1ELb1ELb0ELb1EEEEEEEEEvNT_6ParamsE --------------------------
	.section	.nv.constant0._ZN7cutlass13device_kernelIN5flash11enable_sm90INS1_16FlashAttnFwdSm90INS1_25CollectiveMainloopFwdSm90ILi2EN4cute5tupleIJNS5_1CILi1EEES8_S8_EEENS6_IJNS7_ILi128EEENS7_ILi96EEENS7_ILi64EEEEEELi256ENS_10bfloat16_tEfNS_4arch4Sm90ELb0ELb1ELb0ELb1ELb0ELb1ELb0ELb1ELb0ELb1ELb1ELb0EEENS1_21CollectiveEpilogueFwdINS6_IJSA_NS7_ILi256EEESB_EEES9_SE_SG_Li256ELb1ELb1ELb1ELb0EEENS1_36VarlenDynamicPersistentTileSchedulerILi128ELi96ELi256ELi128ELb1ELb1ELb1ELb1ELb0ELb1EEEEEEEEEvNT_6ParamsE,"a",@progbits
	.sectionflags	@""
	.align	4
.nv.constant0._ZN7cutlass13device_kernelIN5flash11enable_sm90INS1_16FlashAttnFwdSm90INS1_25CollectiveMainloopFwdSm90ILi2EN4cute5tupleIJNS5_1CILi1EEES8_S8_EEENS6_IJNS7_ILi128EEENS7_ILi96EEENS7_ILi64EEEEEELi256ENS_10bfloat16_tEfNS_4arch4Sm90ELb0ELb1ELb0ELb1ELb0ELb1ELb0ELb1ELb0ELb1ELb1ELb0EEENS1_21CollectiveEpilogueFwdINS6_IJSA_NS7_ILi256EEESB_EEES9_SE_SG_Li256ELb1ELb1ELb1ELb0EEENS1_36VarlenDynamicPersistentTileSchedulerILi128ELi96ELi256ELi128ELb1ELb1ELb1ELb1ELb0ELb1EEEEEEEEEvNT_6ParamsE:
	.zero		3584


//--------------------- .nv.constant0._ZN7cutlass13device_kernelIN5flash11enable_sm90INS1_16FlashAttnFwdSm90INS1_25CollectiveMainloopFwdSm90ILi2EN4cute5tupleIJNS5_1CILi1EEES8_S8_EEENS6_IJNS7_ILi128EEENS7_ILi96EEENS7_ILi64EEEEEELi256ENS_10bfloat16_tEfNS_4arch4Sm90ELb0ELb1ELb0ELb1ELb0ELb0ELb1ELb1ELb0ELb1ELb1ELb0EEENS1_21CollectiveEpilogueFwdINS6_IJSA_NS7_ILi256EEESB_EEES9_SE_SG_Li256ELb1ELb1ELb1ELb0EEENS1_36VarlenDynamicPersistentTileSchedulerILi128ELi96ELi256ELi128ELb1ELb1ELb1ELb1ELb0ELb1EEEEEEEEEvNT_6ParamsE --------------------------
	.section	.nv.constant0._ZN7cutlass13device_kernelIN5flash11enable_sm90INS1_16FlashAttnFwdSm90INS1_25CollectiveMainloopFwdSm90ILi2EN4cute5tupleIJNS5_1CILi1EEES8_S8_EEENS6_IJNS7_ILi128EEENS7_ILi96EEENS7_ILi64EEEEEELi256ENS_10bfloat16_tEfNS_4arch4Sm90ELb0ELb1ELb0ELb1ELb0ELb0ELb1ELb1ELb0ELb1ELb1ELb0EEENS1_21CollectiveEpilogueFwdINS6_IJSA_NS7_ILi256EEESB_EEES9_SE_SG_Li256ELb1ELb1ELb1ELb0EEENS1_36VarlenDynamicPersistentTileSchedulerILi128ELi96ELi256ELi128ELb1ELb1ELb1ELb1ELb0ELb1EEEEEEEEEvNT_6ParamsE,"a",@progbits
	.sectionflags	@""
	.align	4
.nv.constant0._ZN7cutlass13device_kernelIN5flash11enable_sm90INS1_16FlashAttnFwdSm90INS1_25CollectiveMainloopFwdSm90ILi2EN4cute5tupleIJNS5_1CILi1EEES8_S8_EEENS6_IJNS7_ILi128EEENS7_ILi96EEENS7_ILi64EEEEEELi256ENS_10bfloat16_tEfNS_4arch4Sm90ELb0ELb1ELb0ELb1ELb0ELb0ELb1ELb1ELb0ELb1ELb1ELb0EEENS1_21CollectiveEpilogueFwdINS6_IJSA_NS7_ILi256EEESB_EEES9_SE_SG_Li256ELb1ELb1ELb1ELb0EEENS1_36VarlenDynamicPersistentTileSchedulerILi128ELi96ELi256ELi128ELb1ELb1ELb1ELb1ELb0ELb1EEEEEEEEEvNT_6ParamsE:
	.zero		3840


//--------------------- .nv.constant0._ZN7cutlass13device_kernelIN5flash11enable_sm90INS1_16FlashAttnFwdSm90INS1_25CollectiveMainloopFwdSm90ILi2EN4cute5tupleIJNS5_1CILi1EEES8_S8_EEENS6_IJNS7_ILi128EEENS7_ILi96EEENS7_ILi64EEEEEELi256ENS_10bfloat16_tEfNS_4arch4Sm90ELb0ELb1ELb0ELb1ELb0ELb1ELb1ELb1ELb0ELb1ELb1ELb0EEENS1_21CollectiveEpilogueFwdINS6_IJSA_NS7_ILi256EEESB_EEES9_SE_SG_Li256ELb1ELb1ELb1ELb0EEENS1_36VarlenDynamicPersistentTileSchedulerILi128ELi96ELi256ELi128ELb1ELb1ELb1ELb1ELb0ELb1EEEEEEEEEvNT_6ParamsE --------------------------
	.section	.nv.constant0._ZN7cutlass13device_kernelIN5flash11enable_sm90INS1_16FlashAttnFwdSm90INS1_25CollectiveMainloopFwdSm90ILi2EN4cute5tupleIJNS5_1CILi1EEES8_S8_EEENS6_IJNS7_ILi128EEENS7_ILi96EEENS7_ILi64EEEEEELi256ENS_10bfloat16_tEfNS_4arch4Sm90ELb0ELb1ELb0ELb1ELb0ELb1ELb1ELb1ELb0ELb1ELb1ELb0EEENS1_21CollectiveEpilogueFwdINS6_IJSA_NS7_ILi256EEESB_EEES9_SE_SG_Li256ELb1ELb1ELb1ELb0EEENS1_36VarlenDynamicPersistentTileSchedulerILi128ELi96ELi256ELi128ELb1ELb1ELb1ELb1ELb0ELb1EEEEEEEEEvNT_6ParamsE,"a",@progbits
	.sectionflags	@""
	.align	4
.nv.constant0._ZN7cutlass13device_kernelIN5flash11enable_sm90INS1_16FlashAttnFwdSm90INS1_25CollectiveMainloopFwdSm90ILi2EN4cute5tupleIJNS5_1CILi1EEES8_S8_EEENS6_IJNS7_ILi128EEENS7_ILi96EEENS7_ILi64EEEEEELi256ENS_10bfloat16_tEfNS_4arch4Sm90ELb0ELb1ELb0ELb1ELb0ELb1ELb1ELb1ELb0ELb1ELb1ELb0EEENS1_21CollectiveEpilogueFwdINS6_IJSA_NS7_ILi256EEESB_EEES9_SE_SG_Li256ELb1ELb1ELb1ELb0EEENS1_36VarlenDynamicPersistentTileSchedulerILi128ELi96ELi256ELi128ELb1ELb1ELb1ELb1ELb0ELb1EEEEEEEEEvNT_6ParamsE:
	.zero		3840


//--------------------- .nv.constant0._ZN7cutlass13device_kernelIN5flash11enable_sm90INS1_16FlashAttnFwdSm90INS1_25CollectiveMainloopFwdSm90ILi2EN4cute5tupleIJNS5_1CILi1EEES8_S8_EEENS6_IJNS7_ILi128EEENS7_ILi96EEENS7_ILi64EEEEEELi256ENS_10bfloat16_tEfNS_4arch4Sm90ELb1ELb0ELb0ELb0ELb0ELb0ELb0ELb1ELb0ELb1ELb1ELb0EEENS1_21CollectiveEpilogueFwdINS6_IJSA_NS7_ILi256EEESB_EEES9_SE_SG_Li256ELb0ELb1ELb1ELb0EEENS1_19SingleTileSchedulerILb0ELb1ELb1ELi128EEEEEEEEEvNT_6ParamsE --------------------------
	.section	.nv.constant0._ZN7cutlass13device_kernelIN5flash11enable_sm90INS1_16FlashAttnFwdSm90INS1_25CollectiveMainloopFwdSm90ILi2EN4cute5tupleIJNS5_1CILi1EEES8_S8_EEENS6_IJNS7_ILi128EEENS7_ILi96EEENS7_ILi64EEEEEELi256ENS_10bfloat16_tEfNS_4arch4Sm90ELb1ELb0ELb0ELb0ELb0ELb0ELb0ELb1ELb0ELb1ELb1ELb0EEENS1_21CollectiveEpilogueFwdINS6_IJSA_NS7_ILi256EEESB_EEES9_SE_SG_Li256ELb0ELb1ELb1ELb0EEENS1_19SingleTileSchedulerILb0ELb1ELb1ELi128EEEEEEEEEvNT_6ParamsE,"a",@progbits
	.sectionflags	@""
	.align	4
.nv.constant0._ZN7cutlass13device_kernelIN5flash11enable_sm90INS1_16FlashAttnFwdSm90INS1_25CollectiveMainloopFwdSm90ILi2EN4cute5tupleIJNS5_1CILi1EEES8_S8_EEENS6_IJNS7_ILi128EEENS7_ILi96EEENS7_ILi64EEEEEELi256ENS_10bfloat16_tEfNS_4arch4Sm90ELb1ELb0ELb0ELb0ELb0ELb0ELb0ELb1ELb0ELb1ELb1ELb0EEENS1_21CollectiveEpilogueFwdINS6_IJSA_NS7_ILi256EEESB_EEES9_SE_SG_Li256ELb0ELb1ELb1ELb0EEENS1_19SingleTileSchedulerILb0ELb1ELb1ELi128EEEEEEEEEvNT_6ParamsE:
	.zero		3456


//--------------------- .nv.constant0._ZN7cutlass13device_kernelIN5flash11enable_sm90INS1_16FlashAttnFwdSm90INS1_25CollectiveMainloopFwdSm90ILi2EN4cute5tupleIJNS5_1CILi1EEES8_S8_EEENS6_IJNS7_ILi128EEENS7_ILi96EEENS7_ILi64EEEEEELi256ENS_10bfloat16_tEfNS_4arch4Sm90ELb1ELb0ELb0ELb0ELb0ELb0ELb1ELb1ELb0ELb1ELb1ELb0EEENS1_21CollectiveEpilogueFwdINS6_IJSA_NS7_ILi256EEESB_EEES9_SE_SG_Li256ELb0ELb1ELb1ELb0EEENS1_19SingleTileSchedulerILb0ELb1ELb1ELi128EEEEEEEEEvNT_6ParamsE --------------------------
	.section	.nv.constant0._ZN7cutlass13device_kernelIN5flash11enable_sm90INS1_16FlashAttnFwdSm90INS1_25CollectiveMainloopFwdSm90ILi2EN4cute5tupleIJNS5_1CILi1EEES8_S8_EEENS6_IJNS7_ILi128EEENS7_ILi96EEENS7_ILi64EEEEEELi256ENS_10bfloat16_tEfNS_4arch4Sm90ELb1ELb0ELb0ELb0ELb0ELb0ELb1ELb1ELb0ELb1ELb1ELb0EEENS1_21CollectiveEpilogueFwdINS6_IJSA_NS7_ILi256EEESB_EEES9_SE_SG_Li256ELb0ELb1ELb1ELb0EEENS1_19SingleTileSchedulerILb0ELb1ELb1ELi128EEEEEEEEEvNT_6ParamsE,"a",@progbits
	.sectionflags	@""
	.align	4
.nv.constant0._ZN7cutlass13device_kernelIN5flash11enable_sm90INS1_16FlashAttnFwdSm90INS1_25CollectiveMainloopFwdSm90ILi2EN4cute5tupleIJNS5_1CILi1EEES8_S8_EEENS6_IJNS7_ILi128EEENS7_ILi96EEENS7_ILi64EEEEEELi256ENS_10bfloat16_tEfNS_4arch4Sm90ELb1ELb0ELb0ELb0ELb0ELb0ELb1ELb1ELb0ELb1ELb1ELb0EEENS1_21CollectiveEpilogueFwdINS6_IJSA_NS7_ILi256EEESB_EEES9_SE_SG_Li256ELb0ELb1ELb1ELb0EEENS1_19SingleTileSchedulerILb0ELb1ELb1ELi128EEEEEEEEEvNT_6ParamsE:
	.zero		3712


//--------------------- .nv.constant0._ZN7cutlass13device_kernelIN5flash11enable_sm90INS1_16FlashAttnFwdSm90INS1_25CollectiveMainloopFwdSm90ILi2EN4cute5tupleIJNS5_1CILi1EEES8_S8_EEENS6_IJNS7_ILi128EEENS7_ILi96EEENS7_ILi64EEEEEELi256ENS_10bfloat16_tEfNS_4arch4Sm90ELb1ELb0ELb0ELb1ELb0ELb0ELb0ELb1ELb0ELb1ELb1ELb0EEENS1_21CollectiveEpilogueFwdINS6_IJSA_NS7_ILi256EEESB_EEES9_SE_SG_Li256ELb1ELb1ELb1ELb0EEENS1_36VarlenDynamicPersistentTileSchedulerILi128ELi96ELi256ELi128ELb1ELb1ELb1ELb1ELb1ELb1EEEEEEEEEvNT_6ParamsE --------------------------
	.section	.nv.constant0._ZN7cutlass13device_kernelIN5flash11enable_sm90INS1_16FlashAttnFwdSm90INS1_25CollectiveMainloopFwdSm90ILi2EN4cute5tupleIJNS5_1CILi1EEES8_S8_EEENS6_IJNS7_ILi128EEENS7_ILi96EEENS7_ILi64EEEEEELi256ENS_10bfloat16_tEfNS_4arch4Sm90ELb1ELb0ELb0ELb1ELb0ELb0ELb0ELb1ELb0ELb1ELb1ELb0EEENS1_21CollectiveEpilogueFwdINS6_IJSA_NS7_ILi256EEESB_EEES9_SE_SG_Li256ELb1ELb1ELb1ELb0EEENS1_36VarlenDynamicPersistentTileSchedulerILi128ELi96ELi256ELi128ELb1ELb1ELb1ELb1ELb1ELb1EEEEEEEEEvNT_6ParamsE,"a",@progbits
	.sectionflags	@""
	.align	4
.nv.constant0._ZN7cutlass13device_kernelIN5flash11enable_sm90INS1_16FlashAttnFwdSm90INS1_25CollectiveMainloopFwdSm90ILi2EN4cute5tupleIJNS5_1CILi1EEES8_S8_EEENS6_IJNS7_ILi128EEENS7_ILi96EEENS7_ILi64EEEEEELi256ENS_10bfloat16_tEfNS_4arch4Sm90ELb1ELb0ELb0ELb1ELb0ELb0ELb0ELb1ELb0ELb1ELb1ELb0EEENS1_21CollectiveEpilogueFwdINS6_IJSA_NS7_ILi256EEESB_EEES9_SE_SG_Li256ELb1ELb1ELb1ELb0EEENS1_36VarlenDynamicPersistentTileSchedulerILi128ELi96ELi256ELi128ELb1ELb1ELb1ELb1ELb1ELb1EEEEEEEEEvNT_6ParamsE:
	.zero		3584


//--------------------- .nv.constant0._ZN7cutlass13device_kernelIN5flash11enable_sm90INS1_16FlashAttnFwdSm90INS1_25CollectiveMainloopFwdSm90ILi2EN4cute5tupleIJNS5_1CILi1EEES8_S8_EEENS6_IJNS7_ILi128EEENS7_ILi96EEENS7_ILi64EEEEEELi256ENS_10bfloat16_tEfNS_4arch4Sm90ELb1ELb0ELb0ELb1ELb0ELb1ELb0ELb1ELb0ELb1ELb1ELb0EEENS1_21CollectiveEpilogueFwdINS6_IJSA_NS7_ILi256EEESB_EEES9_SE_SG_Li256ELb1ELb1ELb1ELb0EEENS1_36VarlenDynamicPersistentTileSchedulerILi128ELi96ELi256ELi128ELb1ELb1ELb1ELb1ELb1ELb1EEEEEEEEEvNT_6ParamsE --------------------------
	.section	.nv.constant0._ZN7cutlass13device_kernelIN5flash11enable_sm90INS1_16FlashAttnFwdSm90INS1_25CollectiveMainloopFwdSm90ILi2EN4cute5tupleIJNS5_1CILi1EEES8_S8_EEENS6_IJNS7_ILi128EEENS7_ILi96EEENS7_ILi64EEEEEELi256ENS_10bfloat16_tEfNS_4arch4Sm90ELb1ELb0ELb0ELb1ELb0ELb1ELb0ELb1ELb0ELb1ELb1ELb0EEENS1_21CollectiveEpilogueFwdINS6_IJSA_NS7_ILi256EEESB_EEES9_SE_SG_Li256ELb1ELb1ELb1ELb0EEENS1_36VarlenDynamicPersistentTileSchedulerILi128ELi96ELi256ELi128ELb1ELb1ELb1ELb1ELb1ELb1EEEEEEEEEvNT_6ParamsE,"a",@progbits
	.sectionflags	@""
	.align	4
.nv.constant0._ZN7cutlass13device_kernelIN5flash11enable_sm90INS1_16FlashAttnFwdSm90INS1_25CollectiveMainloopFwdSm90ILi2EN4cute5tupleIJNS5_1CILi1EEES8_S8_EEENS6_IJNS7_ILi128EEENS7_ILi96EEENS7_ILi64EEEEEELi256ENS_10bfloat16_tEfNS_4arch4Sm90ELb1ELb0ELb0ELb1ELb0ELb1ELb0ELb1ELb0ELb1ELb1ELb0EEENS1_21CollectiveEpilogueFwdINS6_IJSA_NS7_ILi256EEESB_EEES9_SE_SG_Li256ELb1ELb1ELb1ELb0EEENS1_36VarlenDynamicPersistentTileSchedulerILi128ELi96ELi256ELi128ELb1ELb1ELb1ELb1ELb1ELb1EEEEEEEEEvNT_6ParamsE:
	.zero		3584


//--------------------- .nv.constant0._ZN7cutlass13device_kernelIN5flash11enable_sm90INS1_16FlashAttnFwdSm90INS1_25CollectiveMainloopFwdSm90ILi2EN4cute5tupleIJNS5_1CILi1EEES8_S8_EEENS6_IJNS7_ILi128EEENS7_ILi96EEENS7_ILi64EEEEEELi256ENS_10bfloat16_tEfNS_4arch4Sm90ELb1ELb0ELb0ELb1ELb0ELb0ELb1ELb1ELb0ELb1ELb1ELb0EEENS1_21CollectiveEpilogueFwdINS6_IJSA_NS7_ILi256EEESB_EEES9_SE_SG_Li256ELb1ELb1ELb1ELb0EEENS1_36VarlenDynamicPersistentTileSchedulerILi128ELi96ELi256ELi128ELb1ELb1ELb1ELb1ELb1ELb1EEEEEEEEEvNT_6ParamsE --------------------------
	.section	.nv.constant0._ZN7cutlass13device_kernelIN5flash11enable_sm90INS1_16FlashAttnFwdSm90INS1_25CollectiveMainloopFwdSm90ILi2EN4cute5tupleIJNS5_1CILi1EEES8_S8_EEENS6_IJNS7_ILi128EEENS7_ILi96EEENS7_ILi64EEEEEELi256ENS_10bfloat16_tEfNS_4arch4Sm90ELb1ELb0ELb0ELb1ELb0ELb0ELb1ELb1ELb0ELb1ELb1ELb0EEENS1_21CollectiveEpilogueFwdINS6_IJSA_NS7_ILi256EEESB_EEES9_SE_SG_Li256ELb1ELb1ELb1ELb0EEENS1_36VarlenDynamicPersistentTileSchedulerILi128ELi96ELi256ELi128ELb1ELb1ELb1ELb1ELb1ELb1EEEEEEEEEvNT_6ParamsE,"a",@progbits
	.sectionflags	@""
	.align	4
.nv.constant0._ZN7cutlass13device_kernelIN5flash11enable_sm90INS1_16FlashAttnFwdSm90INS1_25CollectiveMainloopFwdSm90ILi2EN4cute5tupleIJNS5_1CILi1EEES8_S8_EEENS6_IJNS7_ILi128EEENS7_ILi96EEENS7_ILi64EEEEEELi256ENS_10bfloat16_tEfNS_4arch4Sm90ELb1ELb0ELb0ELb1ELb0ELb0ELb1ELb1ELb0ELb1ELb1ELb0EEENS1_21CollectiveEpilogueFwdINS6_IJSA_NS7_ILi256EEESB_EEES9_SE_SG_Li256ELb1ELb1ELb1ELb0EEENS1_36VarlenDynamicPersistentTileSchedulerILi128ELi96ELi256ELi128ELb1ELb1ELb1ELb1ELb1ELb1EEEEEEEEEvNT_6ParamsE:
	.zero		3840


//--------------------- .nv.constant0._ZN7cutlass13device_kernelIN5flash11enable_sm90INS1_16FlashAttnFwdSm90INS1_25CollectiveMainloopFwdSm90ILi2EN4cute5tupleIJNS5_1CILi1EEES8_S8_EEENS6_IJNS7_ILi128EEENS7_ILi96EEENS7_ILi64EEEEEELi256ENS_10bfloat16_tEfNS_4arch4Sm90ELb1ELb0ELb0ELb1ELb0ELb1ELb1ELb1ELb0ELb1ELb1ELb0EEENS1_21CollectiveEpilogueFwdINS6_IJSA_NS7_ILi256EEESB_EEES9_SE_SG_Li256ELb1ELb1ELb1ELb0EEENS1_36VarlenDynamicPersistentTileSchedulerILi128ELi96ELi256ELi128ELb1ELb1ELb1ELb1ELb1ELb1EEEEEEEEEvNT_6ParamsE --------------------------
	.section	.nv.constant0._ZN7cutlass13device_kernelIN5flash11enable_sm90INS1_16FlashAttnFwdSm90INS1_25CollectiveMainloopFwdSm90ILi2EN4cute5tupleIJNS5_1CILi1EEES8_S8_EEENS6_IJNS7_ILi128EEENS7_ILi96EEENS7_ILi64EEEEEELi256ENS_10bfloat16_tEfNS_4arch4Sm90ELb1ELb0ELb0ELb1ELb0ELb1ELb1ELb1ELb0ELb1ELb1ELb0EEENS1_21CollectiveEpilogueFwdINS6_IJSA_NS7_ILi256EEESB_EEES9_SE_SG_Li256ELb1ELb1ELb1ELb0EEENS1_36VarlenDynamicPersistentTileSchedulerILi128ELi96ELi256ELi128ELb1ELb1ELb1ELb1ELb1ELb1EEEEEEEEEvNT_6ParamsE,"a",@progbits
	.sectionflags	@""
	.align	4
.nv.constant0._ZN7cutlass13device_kernelIN5flash11enable_sm90INS1_16FlashAttnFwdSm90INS1_25CollectiveMainloopFwdSm90ILi2EN4cute5tupleIJNS5_1CILi1EEES8_S8_EEENS6_IJNS7_ILi128EEENS7_ILi96EEENS7_ILi64EEEEEELi256ENS_10bfloat16_tEfNS_4arch4Sm90ELb1ELb0ELb0ELb1ELb0ELb1ELb1ELb1ELb0ELb1ELb1ELb0EEENS1_21CollectiveEpilogueFwdINS6_IJSA_NS7_ILi256EEESB_EEES9_SE_SG_Li256ELb1ELb1ELb1ELb0EEENS1_36VarlenDynamicPersistentTileSchedulerILi128ELi96ELi256ELi128ELb1ELb1ELb1ELb1ELb1ELb1EEEEEEEEEvNT_6ParamsE:
	.zero		3840


//--------------------- SYMBOLS --------------------------

	.type		.nv.reservedSmem.offset0,@object
	.size		.nv.reservedSmem.offset0,0x4
